//
// Generated by NVIDIA NVVM Compiler
//
// Compiler Build ID: CL-36424714
// Cuda compilation tools, release 13.0, V13.0.88
// Based on NVVM 20.0.0
//

.version 9.0
.target sm_100
.address_size 64

	// .globl	_Z18layer_norm_forwardPKfS0_S0_PfS1_S1_iiif
.extern .shared .align 16 .b8 sdata[];
.extern .shared .align 16 .b8 s_sum_sq[];

.visible .entry _Z18layer_norm_forwardPKfS0_S0_PfS1_S1_iiif(
	.param .u64 .ptr .align 1 _Z18layer_norm_forwardPKfS0_S0_PfS1_S1_iiif_param_0,
	.param .u64 .ptr .align 1 _Z18layer_norm_forwardPKfS0_S0_PfS1_S1_iiif_param_1,
	.param .u64 .ptr .align 1 _Z18layer_norm_forwardPKfS0_S0_PfS1_S1_iiif_param_2,
	.param .u64 .ptr .align 1 _Z18layer_norm_forwardPKfS0_S0_PfS1_S1_iiif_param_3,
	.param .u64 .ptr .align 1 _Z18layer_norm_forwardPKfS0_S0_PfS1_S1_iiif_param_4,
	.param .u64 .ptr .align 1 _Z18layer_norm_forwardPKfS0_S0_PfS1_S1_iiif_param_5,
	.param .u32 _Z18layer_norm_forwardPKfS0_S0_PfS1_S1_iiif_param_6,
	.param .u32 _Z18layer_norm_forwardPKfS0_S0_PfS1_S1_iiif_param_7,
	.param .u32 _Z18layer_norm_forwardPKfS0_S0_PfS1_S1_iiif_param_8,
	.param .f32 _Z18layer_norm_forwardPKfS0_S0_PfS1_S1_iiif_param_9
)
{
	.reg .pred 	%p<12>;
	.reg .b32 	%r<28>;
	.reg .b32 	%f<36>;
	.reg .b64 	%rd<29>;

	ld.param.u64 	%rd6, [_Z18layer_norm_forwardPKfS0_S0_PfS1_S1_iiif_param_0];
	ld.param.u64 	%rd7, [_Z18layer_norm_forwardPKfS0_S0_PfS1_S1_iiif_param_1];
	ld.param.u64 	%rd8, [_Z18layer_norm_forwardPKfS0_S0_PfS1_S1_iiif_param_2];
	ld.param.u64 	%rd9, [_Z18layer_norm_forwardPKfS0_S0_PfS1_S1_iiif_param_3];
	ld.param.u64 	%rd10, [_Z18layer_norm_forwardPKfS0_S0_PfS1_S1_iiif_param_4];
	ld.param.u64 	%rd11, [_Z18layer_norm_forwardPKfS0_S0_PfS1_S1_iiif_param_5];
	ld.param.u32 	%r17, [_Z18layer_norm_forwardPKfS0_S0_PfS1_S1_iiif_param_6];
	ld.param.u32 	%r15, [_Z18layer_norm_forwardPKfS0_S0_PfS1_S1_iiif_param_7];
	ld.param.u32 	%r16, [_Z18layer_norm_forwardPKfS0_S0_PfS1_S1_iiif_param_8];
	ld.param.f32 	%f11, [_Z18layer_norm_forwardPKfS0_S0_PfS1_S1_iiif_param_9];
	mov.u32 	%r1, %ctaid.y;
	mov.u32 	%r2, %ctaid.x;
	mov.u32 	%r27, %tid.x;
	setp.ge.s32 	%p1, %r1, %r17;
	setp.ge.s32 	%p2, %r2, %r15;
	or.pred  	%p3, %p1, %p2;
	@%p3 bra 	$L__BB0_14;
	cvta.to.global.u64 	%rd12, %rd6;
	mad.lo.s32 	%r4, %r15, %r1, %r2;
	mul.lo.s32 	%r18, %r4, %r16;
	cvt.s64.s32 	%rd1, %r18;
	mul.wide.s32 	%rd13, %r18, 4;
	add.s64 	%rd2, %rd12, %rd13;
	mov.u32 	%r5, %ntid.x;
	setp.ge.s32 	%p4, %r27, %r16;
	mov.f32 	%f34, 0f00000000;
	mov.f32 	%f35, %f34;
	@%p4 bra 	$L__BB0_4;
	mov.f32 	%f35, 0f00000000;
	mov.u32 	%r25, %r27;
	mov.f32 	%f34, %f35;
$L__BB0_3:
	mul.wide.s32 	%rd14, %r25, 4;
	add.s64 	%rd15, %rd2, %rd14;
	ld.global.f32 	%f14, [%rd15];
	add.f32 	%f34, %f34, %f14;
	fma.rn.f32 	%f35, %f14, %f14, %f35;
	add.s32 	%r25, %r25, %r5;
	setp.lt.s32 	%p5, %r25, %r16;
	@%p5 bra 	$L__BB0_3;
$L__BB0_4:
	shl.b32 	%r19, %r5, 2;
	mov.u32 	%r20, sdata;
	add.s32 	%r8, %r20, %r19;
	shl.b32 	%r21, %r27, 2;
	add.s32 	%r9, %r20, %r21;
	st.shared.f32 	[%r9], %f34;
	add.s32 	%r10, %r8, %r21;
	st.shared.f32 	[%r10], %f35;
	bar.sync 	0;
	setp.lt.u32 	%p6, %r5, 2;
	@%p6 bra 	$L__BB0_9;
	mov.u32 	%r26, %r5;
$L__BB0_6:
	shr.u32 	%r12, %r26, 1;
	setp.ge.u32 	%p7, %r27, %r12;
	@%p7 bra 	$L__BB0_8;
	shl.b32 	%r22, %r12, 2;
	add.s32 	%r23, %r9, %r22;
	ld.shared.f32 	%f15, [%r23];
	ld.shared.f32 	%f16, [%r9];
	add.f32 	%f17, %f15, %f16;
	st.shared.f32 	[%r9], %f17;
	add.s32 	%r24, %r10, %r22;
	ld.shared.f32 	%f18, [%r24];
	ld.shared.f32 	%f19, [%r10];
	add.f32 	%f20, %f18, %f19;
	st.shared.f32 	[%r10], %f20;
$L__BB0_8:
	bar.sync 	0;
	setp.gt.u32 	%p8, %r26, 3;
	mov.u32 	%r26, %r12;
	@%p8 bra 	$L__BB0_6;
$L__BB0_9:
	ld.shared.f32 	%f21, [sdata];
	cvt.rn.f32.s32 	%f22, %r16;
	div.rn.f32 	%f7, %f21, %f22;
	ld.shared.f32 	%f23, [%r8];
	div.rn.f32 	%f24, %f23, %f22;
	mul.f32 	%f25, %f7, %f7;
	sub.f32 	%f8, %f24, %f25;
	setp.ne.s32 	%p9, %r27, 0;
	@%p9 bra 	$L__BB0_11;
	cvta.to.global.u64 	%rd16, %rd10;
	mul.wide.u32 	%rd17, %r4, 4;
	add.s64 	%rd18, %rd16, %rd17;
	st.global.f32 	[%rd18], %f7;
	cvta.to.global.u64 	%rd19, %rd11;
	add.s64 	%rd20, %rd19, %rd17;
	st.global.f32 	[%rd20], %f8;
$L__BB0_11:
	setp.ge.s32 	%p10, %r27, %r16;
	bar.sync 	0;
	add.f32 	%f9, %f11, %f8;
	@%p10 bra 	$L__BB0_14;
	cvta.to.global.u64 	%rd3, %rd7;
	cvta.to.global.u64 	%rd4, %rd8;
	cvta.to.global.u64 	%rd5, %rd9;
	rsqrt.approx.f32 	%f10, %f9;
$L__BB0_13:
	cvt.s64.s32 	%rd21, %r27;
	mul.wide.s32 	%rd22, %r27, 4;
	add.s64 	%rd23, %rd2, %rd22;
	ld.global.f32 	%f26, [%rd23];
	sub.f32 	%f27, %f26, %f7;
	mul.f32 	%f28, %f10, %f27;
	add.s64 	%rd24, %rd3, %rd22;
	ld.global.f32 	%f29, [%rd24];
	add.s64 	%rd25, %rd4, %rd22;
	ld.global.f32 	%f30, [%rd25];
	fma.rn.f32 	%f31, %f29, %f28, %f30;
	add.s64 	%rd26, %rd21, %rd1;
	shl.b64 	%rd27, %rd26, 2;
	add.s64 	%rd28, %rd5, %rd27;
	st.global.f32 	[%rd28], %f31;
	add.s32 	%r27, %r27, %r5;
	setp.lt.s32 	%p11, %r27, %r16;
	@%p11 bra 	$L__BB0_13;
$L__BB0_14:
	ret;

}
	// .globl	_Z19layer_norm_backwardPKfS0_S0_S0_S0_PfS1_S1_iiif
.visible .entry _Z19layer_norm_backwardPKfS0_S0_S0_S0_PfS1_S1_iiif(
	.param .u64 .ptr .align 1 _Z19layer_norm_backwardPKfS0_S0_S0_S0_PfS1_S1_iiif_param_0,
	.param .u64 .ptr .align 1 _Z19layer_norm_backwardPKfS0_S0_S0_S0_PfS1_S1_iiif_param_1,
	.param .u64 .ptr .align 1 _Z19layer_norm_backwardPKfS0_S0_S0_S0_PfS1_S1_iiif_param_2,
	.param .u64 .ptr .align 1 _Z19layer_norm_backwardPKfS0_S0_S0_S0_PfS1_S1_iiif_param_3,
	.param .u64 .ptr .align 1 _Z19layer_norm_backwardPKfS0_S0_S0_S0_PfS1_S1_iiif_param_4,
	.param .u64 .ptr .align 1 _Z19layer_norm_backwardPKfS0_S0_S0_S0_PfS1_S1_iiif_param_5,
	.param .u64 .ptr .align 1 _Z19layer_norm_backwardPKfS0_S0_S0_S0_PfS1_S1_iiif_param_6,
	.param .u64 .ptr .align 1 _Z19layer_norm_backwardPKfS0_S0_S0_S0_PfS1_S1_iiif_param_7,
	.param .u32 _Z19layer_norm_backwardPKfS0_S0_S0_S0_PfS1_S1_iiif_param_8,
	.param .u32 _Z19layer_norm_backwardPKfS0_S0_S0_S0_PfS1_S1_iiif_param_9,
	.param .u32 _Z19layer_norm_backwardPKfS0_S0_S0_S0_PfS1_S1_iiif_param_10,
	.param .f32 _Z19layer_norm_backwardPKfS0_S0_S0_S0_PfS1_S1_iiif_param_11
)
{
	.reg .pred 	%p<11>;
	.reg .b32 	%r<28>;
	.reg .b32 	%f<45>;
	.reg .b64 	%rd<38>;

	ld.param.u64 	%rd9, [_Z19layer_norm_backwardPKfS0_S0_S0_S0_PfS1_S1_iiif_param_1];
	ld.param.u64 	%rd10, [_Z19layer_norm_backwardPKfS0_S0_S0_S0_PfS1_S1_iiif_param_2];
	ld.param.u64 	%rd11, [_Z19layer_norm_backwardPKfS0_S0_S0_S0_PfS1_S1_iiif_param_3];
	ld.param.u64 	%rd12, [_Z19layer_norm_backwardPKfS0_S0_S0_S0_PfS1_S1_iiif_param_4];
	ld.param.u64 	%rd13, [_Z19layer_norm_backwardPKfS0_S0_S0_S0_PfS1_S1_iiif_param_5];
	ld.param.u64 	%rd14, [_Z19layer_norm_backwardPKfS0_S0_S0_S0_PfS1_S1_iiif_param_6];
	ld.param.u64 	%rd15, [_Z19layer_norm_backwardPKfS0_S0_S0_S0_PfS1_S1_iiif_param_7];
	ld.param.u32 	%r16, [_Z19layer_norm_backwardPKfS0_S0_S0_S0_PfS1_S1_iiif_param_8];
	ld.param.u32 	%r14, [_Z19layer_norm_backwardPKfS0_S0_S0_S0_PfS1_S1_iiif_param_9];
	ld.param.u32 	%r15, [_Z19layer_norm_backwardPKfS0_S0_S0_S0_PfS1_S1_iiif_param_10];
	ld.param.f32 	%f12, [_Z19layer_norm_backwardPKfS0_S0_S0_S0_PfS1_S1_iiif_param_11];
	mov.u32 	%r1, %ctaid.y;
	mov.u32 	%r2, %ctaid.x;
	mov.u32 	%r27, %tid.x;
	setp.ge.s32 	%p1, %r1, %r16;
	setp.ge.s32 	%p2, %r2, %r14;
	or.pred  	%p3, %p1, %p2;
	@%p3 bra 	$L__BB1_12;
	ld.param.u64 	%rd37, [_Z19layer_norm_backwardPKfS0_S0_S0_S0_PfS1_S1_iiif_param_0];
	cvta.to.global.u64 	%rd16, %rd11;
	cvta.to.global.u64 	%rd17, %rd12;
	cvta.to.global.u64 	%rd18, %rd9;
	cvta.to.global.u64 	%rd19, %rd37;
	mad.lo.s32 	%r17, %r14, %r1, %r2;
	mul.lo.s32 	%r18, %r17, %r15;
	cvt.s64.s32 	%rd1, %r18;
	mul.wide.s32 	%rd20, %r18, 4;
	add.s64 	%rd2, %rd18, %rd20;
	add.s64 	%rd3, %rd19, %rd20;
	mul.wide.u32 	%rd21, %r17, 4;
	add.s64 	%rd22, %rd16, %rd21;
	ld.global.f32 	%f1, [%rd22];
	add.s64 	%rd23, %rd17, %rd21;
	ld.global.f32 	%f14, [%rd23];
	add.f32 	%f15, %f12, %f14;
	rsqrt.approx.f32 	%f2, %f15;
	mov.u32 	%r4, %ntid.x;
	setp.ge.s32 	%p4, %r27, %r15;
	mov.f32 	%f43, 0f00000000;
	mov.f32 	%f44, %f43;
	@%p4 bra 	$L__BB1_4;
	cvta.to.global.u64 	%rd4, %rd14;
	cvta.to.global.u64 	%rd5, %rd15;
	mov.f32 	%f44, 0f00000000;
	mov.u32 	%r25, %r27;
	mov.f32 	%f43, %f44;
$L__BB1_3:
	mul.wide.s32 	%rd24, %r25, 4;
	add.s64 	%rd25, %rd2, %rd24;
	ld.global.f32 	%f17, [%rd25];
	sub.f32 	%f18, %f17, %f1;
	mul.f32 	%f19, %f2, %f18;
	add.s64 	%rd26, %rd3, %rd24;
	ld.global.f32 	%f20, [%rd26];
	mul.f32 	%f21, %f20, %f19;
	add.f32 	%f43, %f43, %f21;
	add.f32 	%f44, %f44, %f20;
	add.s64 	%rd27, %rd4, %rd24;
	atom.global.add.f32 	%f22, [%rd27], %f21;
	add.s64 	%rd28, %rd5, %rd24;
	ld.global.f32 	%f23, [%rd26];
	atom.global.add.f32 	%f24, [%rd28], %f23;
	add.s32 	%r25, %r25, %r4;
	setp.lt.s32 	%p5, %r25, %r15;
	@%p5 bra 	$L__BB1_3;
$L__BB1_4:
	shl.b32 	%r19, %r4, 2;
	mov.u32 	%r20, sdata;
	add.s32 	%r7, %r20, %r19;
	shl.b32 	%r21, %r27, 2;
	add.s32 	%r8, %r20, %r21;
	st.shared.f32 	[%r8], %f43;
	add.s32 	%r9, %r7, %r21;
	st.shared.f32 	[%r9], %f44;
	bar.sync 	0;
	setp.lt.u32 	%p6, %r4, 2;
	@%p6 bra 	$L__BB1_9;
	mov.u32 	%r26, %r4;
$L__BB1_6:
	shr.u32 	%r11, %r26, 1;
	setp.ge.u32 	%p7, %r27, %r11;
	@%p7 bra 	$L__BB1_8;
	shl.b32 	%r22, %r11, 2;
	add.s32 	%r23, %r8, %r22;
	ld.shared.f32 	%f25, [%r23];
	ld.shared.f32 	%f26, [%r8];
	add.f32 	%f27, %f25, %f26;
	st.shared.f32 	[%r8], %f27;
	add.s32 	%r24, %r9, %r22;
	ld.shared.f32 	%f28, [%r24];
	ld.shared.f32 	%f29, [%r9];
	add.f32 	%f30, %f28, %f29;
	st.shared.f32 	[%r9], %f30;
$L__BB1_8:
	bar.sync 	0;
	setp.gt.u32 	%p8, %r26, 3;
	mov.u32 	%r26, %r11;
	@%p8 bra 	$L__BB1_6;
$L__BB1_9:
	setp.ge.s32 	%p9, %r27, %r15;
	ld.shared.f32 	%f9, [sdata];
	ld.shared.f32 	%f10, [%r7];
	bar.sync 	0;
	@%p9 bra 	$L__BB1_12;
	cvt.rn.f32.u32 	%f11, %r15;
	cvta.to.global.u64 	%rd6, %rd10;
	cvta.to.global.u64 	%rd7, %rd13;
$L__BB1_11:
	cvt.s64.s32 	%rd29, %r27;
	mul.wide.s32 	%rd30, %r27, 4;
	add.s64 	%rd31, %rd2, %rd30;
	ld.global.f32 	%f31, [%rd31];
	sub.f32 	%f32, %f31, %f1;
	mul.f32 	%f33, %f2, %f32;
	add.s64 	%rd32, %rd3, %rd30;
	ld.global.f32 	%f34, [%rd32];
	add.s64 	%rd33, %rd6, %rd30;
	ld.global.f32 	%f35, [%rd33];
	mul.f32 	%f36, %f34, %f35;
	fma.rn.f32 	%f37, %f9, %f33, %f10;
	div.rn.f32 	%f38, %f37, %f11;
	sub.f32 	%f39, %f36, %f38;
	mul.f32 	%f40, %f2, %f39;
	add.s64 	%rd34, %rd29, %rd1;
	shl.b64 	%rd35, %rd34, 2;
	add.s64 	%rd36, %rd7, %rd35;
	st.global.f32 	[%rd36], %f40;
	add.s32 	%r27, %r27, %r4;
	setp.lt.s32 	%p10, %r27, %r15;
	@%p10 bra 	$L__BB1_11;
$L__BB1_12:
	ret;

}
	// .globl	_Z27layer_norm_residual_forwardPKfS0_S0_S0_PfS1_S1_iiif
.visible .entry _Z27layer_norm_residual_forwardPKfS0_S0_S0_PfS1_S1_iiif(
	.param .u64 .ptr .align 1 _Z27layer_norm_residual_forwardPKfS0_S0_S0_PfS1_S1_iiif_param_0,
	.param .u64 .ptr .align 1 _Z27layer_norm_residual_forwardPKfS0_S0_S0_PfS1_S1_iiif_param_1,
	.param .u64 .ptr .align 1 _Z27layer_norm_residual_forwardPKfS0_S0_S0_PfS1_S1_iiif_param_2,
	.param .u64 .ptr .align 1 _Z27layer_norm_residual_forwardPKfS0_S0_S0_PfS1_S1_iiif_param_3,
	.param .u64 .ptr .align 1 _Z27layer_norm_residual_forwardPKfS0_S0_S0_PfS1_S1_iiif_param_4,
	.param .u64 .ptr .align 1 _Z27layer_norm_residual_forwardPKfS0_S0_S0_PfS1_S1_iiif_param_5,
	.param .u64 .ptr .align 1 _Z27layer_norm_residual_forwardPKfS0_S0_S0_PfS1_S1_iiif_param_6,
	.param .u32 _Z27layer_norm_residual_forwardPKfS0_S0_S0_PfS1_S1_iiif_param_7,
	.param .u32 _Z27layer_norm_residual_forwardPKfS0_S0_S0_PfS1_S1_iiif_param_8,
	.param .u32 _Z27layer_norm_residual_forwardPKfS0_S0_S0_PfS1_S1_iiif_param_9,
	.param .f32 _Z27layer_norm_residual_forwardPKfS0_S0_S0_PfS1_S1_iiif_param_10
)
{
	.reg .pred 	%p<12>;
	.reg .b32 	%r<28>;
	.reg .b32 	%f<38>;
	.reg .b64 	%rd<32>;

	ld.param.u64 	%rd7, [_Z27layer_norm_residual_forwardPKfS0_S0_S0_PfS1_S1_iiif_param_0];
	ld.param.u64 	%rd8, [_Z27layer_norm_residual_forwardPKfS0_S0_S0_PfS1_S1_iiif_param_1];
	ld.param.u64 	%rd9, [_Z27layer_norm_residual_forwardPKfS0_S0_S0_PfS1_S1_iiif_param_2];
	ld.param.u64 	%rd10, [_Z27layer_norm_residual_forwardPKfS0_S0_S0_PfS1_S1_iiif_param_3];
	ld.param.u64 	%rd11, [_Z27layer_norm_residual_forwardPKfS0_S0_S0_PfS1_S1_iiif_param_4];
	ld.param.u64 	%rd12, [_Z27layer_norm_residual_forwardPKfS0_S0_S0_PfS1_S1_iiif_param_5];
	ld.param.u64 	%rd13, [_Z27layer_norm_residual_forwardPKfS0_S0_S0_PfS1_S1_iiif_param_6];
	ld.param.u32 	%r17, [_Z27layer_norm_residual_forwardPKfS0_S0_S0_PfS1_S1_iiif_param_7];
	ld.param.u32 	%r15, [_Z27layer_norm_residual_forwardPKfS0_S0_S0_PfS1_S1_iiif_param_8];
	ld.param.u32 	%r16, [_Z27layer_norm_residual_forwardPKfS0_S0_S0_PfS1_S1_iiif_param_9];
	ld.param.f32 	%f11, [_Z27layer_norm_residual_forwardPKfS0_S0_S0_PfS1_S1_iiif_param_10];
	mov.u32 	%r1, %ctaid.y;
	mov.u32 	%r2, %ctaid.x;
	mov.u32 	%r27, %tid.x;
	setp.ge.s32 	%p1, %r1, %r17;
	setp.ge.s32 	%p2, %r2, %r15;
	or.pred  	%p3, %p1, %p2;
	@%p3 bra 	$L__BB2_14;
	cvta.to.global.u64 	%rd14, %rd11;
	mad.lo.s32 	%r4, %r15, %r1, %r2;
	mul.lo.s32 	%r18, %r4, %r16;
	cvt.s64.s32 	%rd1, %r18;
	mul.wide.s32 	%rd15, %r18, 4;
	add.s64 	%rd2, %rd14, %rd15;
	mov.u32 	%r5, %ntid.x;
	setp.ge.s32 	%p4, %r27, %r16;
	mov.f32 	%f36, 0f00000000;
	mov.f32 	%f37, %f36;
	@%p4 bra 	$L__BB2_4;
	cvta.to.global.u64 	%rd3, %rd7;
	cvta.to.global.u64 	%rd4, %rd8;
	mov.f32 	%f37, 0f00000000;
	mov.u32 	%r25, %r27;
	mov.f32 	%f36, %f37;
$L__BB2_3:
	cvt.s64.s32 	%rd16, %r25;
	add.s64 	%rd17, %rd16, %rd1;
	shl.b64 	%rd18, %rd17, 2;
	add.s64 	%rd19, %rd3, %rd18;
	ld.global.f32 	%f14, [%rd19];
	add.s64 	%rd20, %rd4, %rd18;
	ld.global.f32 	%f15, [%rd20];
	add.f32 	%f16, %f14, %f15;
	add.f32 	%f36, %f36, %f16;
	fma.rn.f32 	%f37, %f16, %f16, %f37;
	mul.wide.s32 	%rd21, %r25, 4;
	add.s64 	%rd22, %rd2, %rd21;
	st.global.f32 	[%rd22], %f16;
	add.s32 	%r25, %r25, %r5;
	setp.lt.s32 	%p5, %r25, %r16;
	@%p5 bra 	$L__BB2_3;
$L__BB2_4:
	shl.b32 	%r19, %r5, 2;
	mov.u32 	%r20, sdata;
	add.s32 	%r8, %r20, %r19;
	shl.b32 	%r21, %r27, 2;
	add.s32 	%r9, %r20, %r21;
	st.shared.f32 	[%r9], %f36;
	add.s32 	%r10, %r8, %r21;
	st.shared.f32 	[%r10], %f37;
	bar.sync 	0;
	setp.lt.u32 	%p6, %r5, 2;
	@%p6 bra 	$L__BB2_9;
	mov.u32 	%r26, %r5;
$L__BB2_6:
	shr.u32 	%r12, %r26, 1;
	setp.ge.u32 	%p7, %r27, %r12;
	@%p7 bra 	$L__BB2_8;
	shl.b32 	%r22, %r12, 2;
	add.s32 	%r23, %r9, %r22;
	ld.shared.f32 	%f17, [%r23];
	ld.shared.f32 	%f18, [%r9];
	add.f32 	%f19, %f17, %f18;
	st.shared.f32 	[%r9], %f19;
	add.s32 	%r24, %r10, %r22;
	ld.shared.f32 	%f20, [%r24];
	ld.shared.f32 	%f21, [%r10];
	add.f32 	%f22, %f20, %f21;
	st.shared.f32 	[%r10], %f22;
$L__BB2_8:
	bar.sync 	0;
	setp.gt.u32 	%p8, %r26, 3;
	mov.u32 	%r26, %r12;
	@%p8 bra 	$L__BB2_6;
$L__BB2_9:
	ld.shared.f32 	%f23, [sdata];
	cvt.rn.f32.s32 	%f24, %r16;
	div.rn.f32 	%f7, %f23, %f24;
	ld.shared.f32 	%f25, [%r8];
	div.rn.f32 	%f26, %f25, %f24;
	mul.f32 	%f27, %f7, %f7;
	sub.f32 	%f8, %f26, %f27;
	setp.ne.s32 	%p9, %r27, 0;
	@%p9 bra 	$L__BB2_11;
	cvta.to.global.u64 	%rd23, %rd12;
	mul.wide.u32 	%rd24, %r4, 4;
	add.s64 	%rd25, %rd23, %rd24;
	st.global.f32 	[%rd25], %f7;
	cvta.to.global.u64 	%rd26, %rd13;
	add.s64 	%rd27, %rd26, %rd24;
	st.global.f32 	[%rd27], %f8;
$L__BB2_11:
	setp.ge.s32 	%p10, %r27, %r16;
	bar.sync 	0;
	add.f32 	%f9, %f11, %f8;
	@%p10 bra 	$L__BB2_14;
	cvta.to.global.u64 	%rd5, %rd9;
	cvta.to.global.u64 	%rd6, %rd10;
	rsqrt.approx.f32 	%f10, %f9;
$L__BB2_13:
	mul.wide.s32 	%rd28, %r27, 4;
	add.s64 	%rd29, %rd2, %rd28;
	ld.global.f32 	%f28, [%rd29];
	sub.f32 	%f29, %f28, %f7;
	mul.f32 	%f30, %f10, %f29;
	add.s64 	%rd30, %rd5, %rd28;
	ld.global.f32 	%f31, [%rd30];
	add.s64 	%rd31, %rd6, %rd28;
	ld.global.f32 	%f32, [%rd31];
	fma.rn.f32 	%f33, %f31, %f30, %f32;
	st.global.f32 	[%rd29], %f33;
	add.s32 	%r27, %r27, %r5;
	setp.lt.s32 	%p11, %r27, %r16;
	@%p11 bra 	$L__BB2_13;
$L__BB2_14:
	ret;

}
	// .globl	_Z18group_norm_forwardPKfS0_S0_PfS1_S1_iiiif
.visible .entry _Z18group_norm_forwardPKfS0_S0_PfS1_S1_iiiif(
	.param .u64 .ptr .align 1 _Z18group_norm_forwardPKfS0_S0_PfS1_S1_iiiif_param_0,
	.param .u64 .ptr .align 1 _Z18group_norm_forwardPKfS0_S0_PfS1_S1_iiiif_param_1,
	.param .u64 .ptr .align 1 _Z18group_norm_forwardPKfS0_S0_PfS1_S1_iiiif_param_2,
	.param .u64 .ptr .align 1 _Z18group_norm_forwardPKfS0_S0_PfS1_S1_iiiif_param_3,
	.param .u64 .ptr .align 1 _Z18group_norm_forwardPKfS0_S0_PfS1_S1_iiiif_param_4,
	.param .u64 .ptr .align 1 _Z18group_norm_forwardPKfS0_S0_PfS1_S1_iiiif_param_5,
	.param .u32 _Z18group_norm_forwardPKfS0_S0_PfS1_S1_iiiif_param_6,
	.param .u32 _Z18group_norm_forwardPKfS0_S0_PfS1_S1_iiiif_param_7,
	.param .u32 _Z18group_norm_forwardPKfS0_S0_PfS1_S1_iiiif_param_8,
	.param .u32 _Z18group_norm_forwardPKfS0_S0_PfS1_S1_iiiif_param_9,
	.param .f32 _Z18group_norm_forwardPKfS0_S0_PfS1_S1_iiiif_param_10
)
{
	.reg .pred 	%p<14>;
	.reg .b32 	%r<35>;
	.reg .b32 	%f<36>;
	.reg .b64 	%rd<29>;

	ld.param.u64 	%rd6, [_Z18group_norm_forwardPKfS0_S0_PfS1_S1_iiiif_param_0];
	ld.param.u64 	%rd7, [_Z18group_norm_forwardPKfS0_S0_PfS1_S1_iiiif_param_1];
	ld.param.u64 	%rd8, [_Z18group_norm_forwardPKfS0_S0_PfS1_S1_iiiif_param_2];
	ld.param.u64 	%rd9, [_Z18group_norm_forwardPKfS0_S0_PfS1_S1_iiiif_param_3];
	ld.param.u64 	%rd10, [_Z18group_norm_forwardPKfS0_S0_PfS1_S1_iiiif_param_4];
	ld.param.u64 	%rd11, [_Z18group_norm_forwardPKfS0_S0_PfS1_S1_iiiif_param_5];
	ld.param.u32 	%r22, [_Z18group_norm_forwardPKfS0_S0_PfS1_S1_iiiif_param_6];
	ld.param.u32 	%r19, [_Z18group_norm_forwardPKfS0_S0_PfS1_S1_iiiif_param_7];
	ld.param.u32 	%r20, [_Z18group_norm_forwardPKfS0_S0_PfS1_S1_iiiif_param_8];
	ld.param.u32 	%r21, [_Z18group_norm_forwardPKfS0_S0_PfS1_S1_iiiif_param_9];
	ld.param.f32 	%f11, [_Z18group_norm_forwardPKfS0_S0_PfS1_S1_iiiif_param_10];
	mov.u32 	%r1, %ctaid.z;
	mov.u32 	%r2, %ctaid.y;
	mov.u32 	%r3, %ctaid.x;
	mov.u32 	%r4, %tid.x;
	setp.ge.s32 	%p1, %r1, %r22;
	setp.ge.s32 	%p2, %r2, %r19;
	or.pred  	%p3, %p1, %p2;
	setp.ge.s32 	%p4, %r3, %r21;
	or.pred  	%p5, %p3, %p4;
	@%p5 bra 	$L__BB3_14;
	cvta.to.global.u64 	%rd12, %rd6;
	div.s32 	%r5, %r20, %r21;
	mad.lo.s32 	%r6, %r19, %r1, %r2;
	mul.lo.s32 	%r23, %r6, %r20;
	mul.lo.s32 	%r24, %r5, %r3;
	add.s32 	%r7, %r24, %r5;
	cvt.s64.s32 	%rd1, %r23;
	mul.wide.s32 	%rd13, %r23, 4;
	add.s64 	%rd2, %rd12, %rd13;
	mov.u32 	%r8, %ntid.x;
	add.s32 	%r34, %r24, %r4;
	setp.ge.s32 	%p6, %r4, %r5;
	mov.f32 	%f34, 0f00000000;
	mov.f32 	%f35, %f34;
	@%p6 bra 	$L__BB3_4;
	mov.f32 	%f35, 0f00000000;
	mov.u32 	%r32, %r34;
	mov.f32 	%f34, %f35;
$L__BB3_3:
	mul.wide.s32 	%rd14, %r32, 4;
	add.s64 	%rd15, %rd2, %rd14;
	ld.global.f32 	%f14, [%rd15];
	add.f32 	%f34, %f34, %f14;
	fma.rn.f32 	%f35, %f14, %f14, %f35;
	add.s32 	%r32, %r32, %r8;
	setp.lt.s32 	%p7, %r32, %r7;
	@%p7 bra 	$L__BB3_3;
$L__BB3_4:
	shl.b32 	%r25, %r8, 2;
	mov.u32 	%r26, sdata;
	add.s32 	%r12, %r26, %r25;
	shl.b32 	%r27, %r4, 2;
	add.s32 	%r13, %r26, %r27;
	st.shared.f32 	[%r13], %f34;
	add.s32 	%r14, %r12, %r27;
	st.shared.f32 	[%r14], %f35;
	bar.sync 	0;
	setp.lt.u32 	%p8, %r8, 2;
	@%p8 bra 	$L__BB3_9;
	mov.u32 	%r33, %r8;
$L__BB3_6:
	shr.u32 	%r16, %r33, 1;
	setp.ge.u32 	%p9, %r4, %r16;
	@%p9 bra 	$L__BB3_8;
	shl.b32 	%r28, %r16, 2;
	add.s32 	%r29, %r13, %r28;
	ld.shared.f32 	%f15, [%r29];
	ld.shared.f32 	%f16, [%r13];
	add.f32 	%f17, %f15, %f16;
	st.shared.f32 	[%r13], %f17;
	add.s32 	%r30, %r14, %r28;
	ld.shared.f32 	%f18, [%r30];
	ld.shared.f32 	%f19, [%r14];
	add.f32 	%f20, %f18, %f19;
	st.shared.f32 	[%r14], %f20;
$L__BB3_8:
	bar.sync 	0;
	setp.gt.u32 	%p10, %r33, 3;
	mov.u32 	%r33, %r16;
	@%p10 bra 	$L__BB3_6;
$L__BB3_9:
	ld.shared.f32 	%f21, [sdata];
	cvt.rn.f32.s32 	%f22, %r5;
	div.rn.f32 	%f7, %f21, %f22;
	ld.shared.f32 	%f23, [%r12];
	div.rn.f32 	%f24, %f23, %f22;
	mul.f32 	%f25, %f7, %f7;
	sub.f32 	%f8, %f24, %f25;
	setp.ne.s32 	%p11, %r4, 0;
	@%p11 bra 	$L__BB3_11;
	mad.lo.s32 	%r31, %r6, %r21, %r3;
	cvta.to.global.u64 	%rd16, %rd10;
	mul.wide.u32 	%rd17, %r31, 4;
	add.s64 	%rd18, %rd16, %rd17;
	st.global.f32 	[%rd18], %f7;
	cvta.to.global.u64 	%rd19, %rd11;
	add.s64 	%rd20, %rd19, %rd17;
	st.global.f32 	[%rd20], %f8;
$L__BB3_11:
	setp.ge.s32 	%p12, %r4, %r5;
	bar.sync 	0;
	add.f32 	%f9, %f11, %f8;
	@%p12 bra 	$L__BB3_14;
	cvta.to.global.u64 	%rd3, %rd7;
	cvta.to.global.u64 	%rd4, %rd8;
	cvta.to.global.u64 	%rd5, %rd9;
	rsqrt.approx.f32 	%f10, %f9;
$L__BB3_13:
	cvt.s64.s32 	%rd21, %r34;
	mul.wide.s32 	%rd22, %r34, 4;
	add.s64 	%rd23, %rd2, %rd22;
	ld.global.f32 	%f26, [%rd23];
	sub.f32 	%f27, %f26, %f7;
	mul.f32 	%f28, %f10, %f27;
	add.s64 	%rd24, %rd3, %rd22;
	ld.global.f32 	%f29, [%rd24];
	add.s64 	%rd25, %rd4, %rd22;
	ld.global.f32 	%f30, [%rd25];
	fma.rn.f32 	%f31, %f29, %f28, %f30;
	add.s64 	%rd26, %rd21, %rd1;
	shl.b64 	%rd27, %rd26, 2;
	add.s64 	%rd28, %rd5, %rd27;
	st.global.f32 	[%rd28], %f31;
	add.s32 	%r34, %r34, %r8;
	setp.lt.s32 	%p13, %r34, %r7;
	@%p13 bra 	$L__BB3_13;
$L__BB3_14:
	ret;

}
	// .globl	_Z16rms_norm_forwardPKfS0_PfS1_iiif
.visible .entry _Z16rms_norm_forwardPKfS0_PfS1_iiif(
	.param .u64 .ptr .align 1 _Z16rms_norm_forwardPKfS0_PfS1_iiif_param_0,
	.param .u64 .ptr .align 1 _Z16rms_norm_forwardPKfS0_PfS1_iiif_param_1,
	.param .u64 .ptr .align 1 _Z16rms_norm_forwardPKfS0_PfS1_iiif_param_2,
	.param .u64 .ptr .align 1 _Z16rms_norm_forwardPKfS0_PfS1_iiif_param_3,
	.param .u32 _Z16rms_norm_forwardPKfS0_PfS1_iiif_param_4,
	.param .u32 _Z16rms_norm_forwardPKfS0_PfS1_iiif_param_5,
	.param .u32 _Z16rms_norm_forwardPKfS0_PfS1_iiif_param_6,
	.param .f32 _Z16rms_norm_forwardPKfS0_PfS1_iiif_param_7
)
{
	.reg .pred 	%p<12>;
	.reg .b32 	%r<25>;
	.reg .b32 	%f<23>;
	.reg .b64 	%rd<23>;

	ld.param.u64 	%rd5, [_Z16rms_norm_forwardPKfS0_PfS1_iiif_param_0];
	ld.param.u64 	%rd6, [_Z16rms_norm_forwardPKfS0_PfS1_iiif_param_1];
	ld.param.u64 	%rd7, [_Z16rms_norm_forwardPKfS0_PfS1_iiif_param_2];
	ld.param.u64 	%rd8, [_Z16rms_norm_forwardPKfS0_PfS1_iiif_param_3];
	ld.param.u32 	%r16, [_Z16rms_norm_forwardPKfS0_PfS1_iiif_param_4];
	ld.param.u32 	%r14, [_Z16rms_norm_forwardPKfS0_PfS1_iiif_param_5];
	ld.param.u32 	%r15, [_Z16rms_norm_forwardPKfS0_PfS1_iiif_param_6];
	ld.param.f32 	%f6, [_Z16rms_norm_forwardPKfS0_PfS1_iiif_param_7];
	mov.u32 	%r1, %ctaid.y;
	mov.u32 	%r2, %ctaid.x;
	mov.u32 	%r24, %tid.x;
	setp.ge.s32 	%p1, %r1, %r16;
	setp.ge.s32 	%p2, %r2, %r14;
	or.pred  	%p3, %p1, %p2;
	@%p3 bra 	$L__BB4_14;
	cvta.to.global.u64 	%rd9, %rd5;
	mad.lo.s32 	%r4, %r14, %r1, %r2;
	mul.lo.s32 	%r17, %r4, %r15;
	cvt.s64.s32 	%rd1, %r17;
	mul.wide.s32 	%rd10, %r17, 4;
	add.s64 	%rd2, %rd9, %rd10;
	setp.ge.s32 	%p4, %r24, %r15;
	mov.f32 	%f22, 0f00000000;
	@%p4 bra 	$L__BB4_4;
	mov.f32 	%f22, 0f00000000;
	mov.u32 	%r5, %ntid.x;
	mov.u32 	%r22, %r24;
$L__BB4_3:
	mul.wide.s32 	%rd11, %r22, 4;
	add.s64 	%rd12, %rd2, %rd11;
	ld.global.f32 	%f9, [%rd12];
	fma.rn.f32 	%f22, %f9, %f9, %f22;
	add.s32 	%r22, %r22, %r5;
	setp.lt.s32 	%p5, %r22, %r15;
	@%p5 bra 	$L__BB4_3;
$L__BB4_4:
	shl.b32 	%r18, %r24, 2;
	mov.u32 	%r19, s_sum_sq;
	add.s32 	%r8, %r19, %r18;
	st.shared.f32 	[%r8], %f22;
	bar.sync 	0;
	mov.u32 	%r9, %ntid.x;
	setp.lt.u32 	%p6, %r9, 2;
	@%p6 bra 	$L__BB4_9;
	mov.u32 	%r23, %r9;
$L__BB4_6:
	shr.u32 	%r11, %r23, 1;
	setp.ge.u32 	%p7, %r24, %r11;
	@%p7 bra 	$L__BB4_8;
	shl.b32 	%r20, %r11, 2;
	add.s32 	%r21, %r8, %r20;
	ld.shared.f32 	%f10, [%r21];
	ld.shared.f32 	%f11, [%r8];
	add.f32 	%f12, %f10, %f11;
	st.shared.f32 	[%r8], %f12;
$L__BB4_8:
	bar.sync 	0;
	setp.gt.u32 	%p8, %r23, 3;
	mov.u32 	%r23, %r11;
	@%p8 bra 	$L__BB4_6;
$L__BB4_9:
	ld.shared.f32 	%f13, [s_sum_sq];
	cvt.rn.f32.s32 	%f14, %r15;
	div.rn.f32 	%f15, %f13, %f14;
	add.f32 	%f16, %f6, %f15;
	sqrt.rn.f32 	%f4, %f16;
	setp.ne.s32 	%p9, %r24, 0;
	@%p9 bra 	$L__BB4_11;
	cvta.to.global.u64 	%rd13, %rd8;
	mul.wide.u32 	%rd14, %r4, 4;
	add.s64 	%rd15, %rd13, %rd14;
	st.global.f32 	[%rd15], %f4;
$L__BB4_11:
	setp.ge.s32 	%p10, %r24, %r15;
	bar.sync 	0;
	@%p10 bra 	$L__BB4_14;
	cvta.to.global.u64 	%rd3, %rd6;
	cvta.to.global.u64 	%rd4, %rd7;
	rcp.rn.f32 	%f5, %f4;
$L__BB4_13:
	cvt.s64.s32 	%rd16, %r24;
	mul.wide.s32 	%rd17, %r24, 4;
	add.s64 	%rd18, %rd3, %rd17;
	ld.global.f32 	%f17, [%rd18];
	add.s64 	%rd19, %rd2, %rd17;
	ld.global.f32 	%f18, [%rd19];
	mul.f32 	%f19, %f17, %f18;
	mul.f32 	%f20, %f5, %f19;
	add.s64 	%rd20, %rd16, %rd1;
	shl.b64 	%rd21, %rd20, 2;
	add.s64 	%rd22, %rd4, %rd21;
	st.global.f32 	[%rd22], %f20;
	add.s32 	%r24, %r24, %r9;
	setp.lt.s32 	%p11, %r24, %r15;
	@%p11 bra 	$L__BB4_13;
$L__BB4_14:
	ret;

}


// ===== COMPILED SASS (sm_100) =====

	.target	sm_100

	.elftype	@"ET_EXEC"


//--------------------- .note.nv.tkinfo           --------------------------
	.section	.note.nv.tkinfo,"",@"SHT_NOTE"
	.sectionflags	@"SHF_NOTE_NV_TKINFO"
	.tkinfo
        /*0018*/ 	.word	0x00000002
        /*0030*/ 	.string	""
        /*0030*/ 	.string	"ptxas"
        /*0030*/ 	.string	"Cuda compilation tools, release 13.0, V13.0.88"
        /*0030*/ 	.string	"Build cuda_13.0.r13.0/compiler.36424714_0"
        /*0030*/ 	.string	"-arch sm_100 -m 64 "



//--------------------- .note.nv.cuinfo           --------------------------
	.section	.note.nv.cuinfo,"",@"SHT_NOTE"
	.sectionflags	@"SHF_NOTE_NV_CUINFO"
        /*0018*/ 	.short	0x0002
        /*001a*/ 	.short	0x0064
        /*001c*/ 	.short	0x0082
	.zero		2


//--------------------- .nv.info                  --------------------------
	.section	.nv.info,"",@"SHT_CUDA_INFO"
	.align	4


	//----- nvinfo : EIATTR_REGCOUNT
	.align		4
        /*0000*/ 	.byte	0x04, 0x2f
        /*0002*/ 	.short	(.L_1 - .L_0)
	.align		4
.L_0:
        /*0004*/ 	.word	index@(_Z18layer_norm_forwardPKfS0_S0_PfS1_S1_iiif)
        /*0008*/ 	.word	0x00000017


	//----- nvinfo : EIATTR_FRAME_SIZE
	.align		4
.L_1:
        /*000c*/ 	.byte	0x04, 0x11
        /*000e*/ 	.short	(.L_3 - .L_2)
	.align		4
.L_2:
        /*0010*/ 	.word	index@($__internal_6_$__cuda_sm3x_div_rn_noftz_f32_slowpath)
        /*0014*/ 	.word	0x00000000


	//----- nvinfo : EIATTR_FRAME_SIZE
	.align		4
.L_3:
        /*0018*/ 	.byte	0x04, 0x11
        /*001a*/ 	.short	(.L_5 - .L_4)
	.align		4
.L_4:
        /*001c*/ 	.word	index@(_Z18layer_norm_forwardPKfS0_S0_PfS1_S1_iiif)
        /*0020*/ 	.word	0x00000000


	//----- nvinfo : EIATTR_REGCOUNT
	.align		4
.L_5:
        /*0024*/ 	.byte	0x04, 0x2f
        /*0026*/ 	.short	(.L_7 - .L_6)
	.align		4
.L_6:
        /*0028*/ 	.word	index@(_Z19layer_norm_backwardPKfS0_S0_S0_S0_PfS1_S1_iiif)
        /*002c*/ 	.word	0x00000020


	//----- nvinfo : EIATTR_FRAME_SIZE
	.align		4
.L_7:
        /*0030*/ 	.byte	0x04, 0x11
        /*0032*/ 	.short	(.L_9 - .L_8)
	.align		4
.L_8:
        /*0034*/ 	.word	index@($__internal_5_$__cuda_sm3x_div_rn_noftz_f32_slowpath)
        /*0038*/ 	.word	0x00000000


	//----- nvinfo : EIATTR_FRAME_SIZE
	.align		4
.L_9:
        /*003c*/ 	.byte	0x04, 0x11
        /*003e*/ 	.short	(.L_11 - .L_10)
	.align		4
.L_10:
        /*0040*/ 	.word	index@(_Z19layer_norm_backwardPKfS0_S0_S0_S0_PfS1_S1_iiif)
        /*0044*/ 	.word	0x00000000


	//----- nvinfo : EIATTR_REGCOUNT
	.align		4
.L_11:
        /*0048*/ 	.byte	0x04, 0x2f
        /*004a*/ 	.short	(.L_13 - .L_12)
	.align		4
.L_12:
        /*004c*/ 	.word	index@(_Z27layer_norm_residual_forwardPKfS0_S0_S0_PfS1_S1_iiif)
        /*0050*/ 	.word	0x00000016


	//----- nvinfo : EIATTR_FRAME_SIZE
	.align		4
.L_13:
        /*0054*/ 	.byte	0x04, 0x11
        /*0056*/ 	.short	(.L_15 - .L_14)
	.align		4
.L_14:
        /*0058*/ 	.word	index@($__internal_4_$__cuda_sm3x_div_rn_noftz_f32_slowpath)
        /*005c*/ 	.word	0x00000000


	//----- nvinfo : EIATTR_FRAME_SIZE
	.align		4
.L_15:
        /*0060*/ 	.byte	0x04, 0x11
        /*0062*/ 	.short	(.L_17 - .L_16)
	.align		4
.L_16:
        /*0064*/ 	.word	index@(_Z27layer_norm_residual_forwardPKfS0_S0_S0_PfS1_S1_iiif)
        /*0068*/ 	.word	0x00000000


	//----- nvinfo : EIATTR_REGCOUNT
	.align		4
.L_17:
        /*006c*/ 	.byte	0x04, 0x2f
        /*006e*/ 	.short	(.L_19 - .L_18)
	.align		4
.L_18:
        /*0070*/ 	.word	index@(_Z18group_norm_forwardPKfS0_S0_PfS1_S1_iiiif)
        /*0074*/ 	.word	0x00000019


	//----- nvinfo : EIATTR_FRAME_SIZE
	.align		4
.L_19:
        /*0078*/ 	.byte	0x04, 0x11
        /*007a*/ 	.short	(.L_21 - .L_20)
	.align		4
.L_20:
        /*007c*/ 	.word	index@($__internal_3_$__cuda_sm3x_div_rn_noftz_f32_slowpath)
        /*0080*/ 	.word	0x00000000


	//----- nvinfo : EIATTR_FRAME_SIZE
	.align		4
.L_21:
        /*0084*/ 	.byte	0x04, 0x11
        /*0086*/ 	.short	(.L_23 - .L_22)
	.align		4
.L_22:
        /*0088*/ 	.word	index@(_Z18group_norm_forwardPKfS0_S0_PfS1_S1_iiiif)
        /*008c*/ 	.word	0x00000000


	//----- nvinfo : EIATTR_REGCOUNT
	.align		4
.L_23:
        /*0090*/ 	.byte	0x04, 0x2f
        /*0092*/ 	.short	(.L_25 - .L_24)
	.align		4
.L_24:
        /*0094*/ 	.word	index@(_Z16rms_norm_forwardPKfS0_PfS1_iiif)
        /*0098*/ 	.word	0x00000014


	//----- nvinfo : EIATTR_FRAME_SIZE
	.align		4
.L_25:
        /*009c*/ 	.byte	0x04, 0x11
        /*009e*/ 	.short	(.L_27 - .L_26)
	.align		4
.L_26:
        /*00a0*/ 	.word	index@($__internal_2_$__cuda_sm3x_div_rn_noftz_f32_slowpath)
        /*00a4*/ 	.word	0x00000000


	//----- nvinfo : EIATTR_FRAME_SIZE
	.align		4
.L_27:
        /*00a8*/ 	.byte	0x04, 0x11
        /*00aa*/ 	.short	(.L_29 - .L_28)
	.align		4
.L_28:
        /*00ac*/ 	.word	index@($__internal_1_$__cuda_sm20_sqrt_rn_f32_slowpath)
        /*00b0*/ 	.word	0x00000000


	//----- nvinfo : EIATTR_FRAME_SIZE
	.align		4
.L_29:
        /*00b4*/ 	.byte	0x04, 0x11
        /*00b6*/ 	.short	(.L_31 - .L_30)
	.align		4
.L_30:
        /*00b8*/ 	.word	index@($__internal_0_$__cuda_sm20_rcp_rn_f32_slowpath)
        /*00bc*/ 	.word	0x00000000


	//----- nvinfo : EIATTR_FRAME_SIZE
	.align		4
.L_31:
        /*00c0*/ 	.byte	0x04, 0x11
        /*00c2*/ 	.short	(.L_33 - .L_32)
	.align		4
.L_32:
        /*00c4*/ 	.word	index@(_Z16rms_norm_forwardPKfS0_PfS1_iiif)
        /*00c8*/ 	.word	0x00000000


	//----- nvinfo : EIATTR_MIN_STACK_SIZE
	.align		4
.L_33:
        /*00cc*/ 	.byte	0x04, 0x12
        /*00ce*/ 	.short	(.L_35 - .L_34)
	.align		4
.L_34:
        /*00d0*/ 	.word	index@(_Z16rms_norm_forwardPKfS0_PfS1_iiif)
        /*00d4*/ 	.word	0x00000000


	//----- nvinfo : EIATTR_MIN_STACK_SIZE
	.align		4
.L_35:
        /*00d8*/ 	.byte	0x04, 0x12
        /*00da*/ 	.short	(.L_37 - .L_36)
	.align		4
.L_36:
        /*00dc*/ 	.word	index@(_Z18group_norm_forwardPKfS0_S0_PfS1_S1_iiiif)
        /*00e0*/ 	.word	0x00000000


	//----- nvinfo : EIATTR_MIN_STACK_SIZE
	.align		4
.L_37:
        /*00e4*/ 	.byte	0x04, 0x12
        /*00e6*/ 	.short	(.L_39 - .L_38)
	.align		4
.L_38:
        /*00e8*/ 	.word	index@(_Z27layer_norm_residual_forwardPKfS0_S0_S0_PfS1_S1_iiif)
        /*00ec*/ 	.word	0x00000000


	//----- nvinfo : EIATTR_MIN_STACK_SIZE
	.align		4
.L_39:
        /*00f0*/ 	.byte	0x04, 0x12
        /*00f2*/ 	.short	(.L_41 - .L_40)
	.align		4
.L_40:
        /*00f4*/ 	.word	index@(_Z19layer_norm_backwardPKfS0_S0_S0_S0_PfS1_S1_iiif)
        /*00f8*/ 	.word	0x00000000


	//----- nvinfo : EIATTR_MIN_STACK_SIZE
	.align		4
.L_41:
        /*00fc*/ 	.byte	0x04, 0x12
        /*00fe*/ 	.short	(.L_43 - .L_42)
	.align		4
.L_42:
        /*0100*/ 	.word	index@(_Z18layer_norm_forwardPKfS0_S0_PfS1_S1_iiif)
        /*0104*/ 	.word	0x00000000
.L_43:


//--------------------- .nv.compat                --------------------------
	.section	.nv.compat,"",@"SHT_CUDA_COMPAT_INFO"
	.align	4
        /*0000*/ 	.byte	0x02, 0x09, 0x00, 0x00, 0x02, 0x02, 0x01, 0x00, 0x02, 0x05, 0x05, 0x00, 0x03, 0x07, 0x01, 0x01
        /*0010*/ 	.byte	0x02, 0x03, 0x00, 0x00, 0x02, 0x06, 0x01, 0x00, 0x04, 0x0b, 0x08, 0x00, 0x01, 0x00, 0x00, 0x00
        /*0020*/ 	.byte	0x00, 0x00, 0x00, 0x00


//--------------------- .nv.info._Z16rms_norm_forwardPKfS0_PfS1_iiif --------------------------
	.section	.nv.info._Z16rms_norm_forwardPKfS0_PfS1_iiif,"",@"SHT_CUDA_INFO"
	.sectionflags	@""
	.align	4


	//----- nvinfo : EIATTR_CUDA_API_VERSION
	.align		4
        /*0000*/ 	.byte	0x04, 0x37
        /*0002*/ 	.short	(.L_45 - .L_44)
.L_44:
        /*0004*/ 	.word	0x00000082


	//----- nvinfo : EIATTR_KPARAM_INFO
	.align		4
.L_45:
        /*0008*/ 	.byte	0x04, 0x17
        /*000a*/ 	.short	(.L_47 - .L_46)
.L_46:
        /*000c*/ 	.word	0x00000000
        /*0010*/ 	.short	0x0007
        /*0012*/ 	.short	0x002c
        /*0014*/ 	.byte	0x00, 0xf0, 0x11, 0x00


	//----- nvinfo : EIATTR_KPARAM_INFO
	.align		4
.L_47:
        /*0018*/ 	.byte	0x04, 0x17
        /*001a*/ 	.short	(.L_49 - .L_48)
.L_48:
        /*001c*/ 	.word	0x00000000
        /*0020*/ 	.short	0x0006
        /*0022*/ 	.short	0x0028
        /*0024*/ 	.byte	0x00, 0xf0, 0x11, 0x00


	//----- nvinfo : EIATTR_KPARAM_INFO
	.align		4
.L_49:
        /*0028*/ 	.byte	0x04, 0x17
        /*002a*/ 	.short	(.L_51 - .L_50)
.L_50:
        /*002c*/ 	.word	0x00000000
        /*0030*/ 	.short	0x0005
        /*0032*/ 	.short	0x0024
        /*0034*/ 	.byte	0x00, 0xf0, 0x11, 0x00


	//----- nvinfo : EIATTR_KPARAM_INFO
	.align		4
.L_51:
        /*0038*/ 	.byte	0x04, 0x17
        /*003a*/ 	.short	(.L_53 - .L_52)
.L_52:
        /*003c*/ 	.word	0x00000000
        /*0040*/ 	.short	0x0004
        /*0042*/ 	.short	0x0020
        /*0044*/ 	.byte	0x00, 0xf0, 0x11, 0x00


	//----- nvinfo : EIATTR_KPARAM_INFO
	.align		4
.L_53:
        /*0048*/ 	.byte	0x04, 0x17
        /*004a*/ 	.short	(.L_55 - .L_54)
.L_54:
        /*004c*/ 	.word	0x00000000
        /*0050*/ 	.short	0x0003
        /*0052*/ 	.short	0x0018
        /*0054*/ 	.byte	0x00, 0xf5, 0x21, 0x00


	//----- nvinfo : EIATTR_KPARAM_INFO
	.align		4
.L_55:
        /*0058*/ 	.byte	0x04, 0x17
        /*005a*/ 	.short	(.L_57 - .L_56)
.L_56:
        /*005c*/ 	.word	0x00000000
        /*0060*/ 	.short	0x0002
        /*0062*/ 	.short	0x0010
        /*0064*/ 	.byte	0x00, 0xf5, 0x21, 0x00


	//----- nvinfo : EIATTR_KPARAM_INFO
	.align		4
.L_57:
        /*0068*/ 	.byte	0x04, 0x17
        /*006a*/ 	.short	(.L_59 - .L_58)
.L_58:
        /*006c*/ 	.word	0x00000000
        /*0070*/ 	.short	0x0001
        /*0072*/ 	.short	0x0008
        /*0074*/ 	.byte	0x00, 0xf5, 0x21, 0x00


	//----- nvinfo : EIATTR_KPARAM_INFO
	.align		4
.L_59:
        /*0078*/ 	.byte	0x04, 0x17
        /*007a*/ 	.short	(.L_61 - .L_60)
.L_60:
        /*007c*/ 	.word	0x00000000
        /*0080*/ 	.short	0x0000
        /*0082*/ 	.short	0x0000
        /*0084*/ 	.byte	0x00, 0xf5, 0x21, 0x00


	//----- nvinfo : EIATTR_SPARSE_MMA_MASK
	.align		4
.L_61:
        /*0088*/ 	.byte	0x03, 0x50
        /*008a*/ 	.short	0x0000


	//----- nvinfo : EIATTR_MAXREG_COUNT
	.align		4
        /*008c*/ 	.byte	0x03, 0x1b
        /*008e*/ 	.short	0x00ff


	//----- nvinfo : EIATTR_NUM_BARRIERS
	.align		4
        /*0090*/ 	.byte	0x02, 0x4c
        /*0092*/ 	.byte	0x01
	.zero		1


	//----- nvinfo : EIATTR_MERCURY_ISA_VERSION
	.align		4
        /*0094*/ 	.byte	0x03, 0x5f
        /*0096*/ 	.short	0x0101


	//----- nvinfo : EIATTR_VRC_CTA_INIT_COUNT
	.align		4
        /*0098*/ 	.byte	0x02, 0x4a
	.zero		1
	.zero		1


	//----- nvinfo : EIATTR_EXIT_INSTR_OFFSETS
	.align		4
        /*009c*/ 	.byte	0x04, 0x1c
        /*009e*/ 	.short	(.L_63 - .L_62)


	//   ....[0]....
.L_62:
        /*00a0*/ 	.word	0x00000060


	//   ....[1]....
        /*00a4*/ 	.word	0x00000570


	//   ....[2]....
        /*00a8*/ 	.word	0x00000750


	//----- nvinfo : EIATTR_CRS_STACK_SIZE
	.align		4
.L_63:
        /*00ac*/ 	.byte	0x04, 0x1e
        /*00ae*/ 	.short	(.L_65 - .L_64)
.L_64:
        /*00b0*/ 	.word	0x00000000


	//----- nvinfo : EIATTR_CBANK_PARAM_SIZE
	.align		4
.L_65:
        /*00b4*/ 	.byte	0x03, 0x19
        /*00b6*/ 	.short	0x0030


	//----- nvinfo : EIATTR_PARAM_CBANK
	.align		4
        /*00b8*/ 	.byte	0x04, 0x0a
        /*00ba*/ 	.short	(.L_67 - .L_66)
	.align		4
.L_66:
        /*00bc*/ 	.word	index@(.nv.constant0._Z16rms_norm_forwardPKfS0_PfS1_iiif)
        /*00c0*/ 	.short	0x0380
        /*00c2*/ 	.short	0x0030


	//----- nvinfo : EIATTR_SW_WAR
	.align		4
.L_67:
        /*00c4*/ 	.byte	0x04, 0x36
        /*00c6*/ 	.short	(.L_69 - .L_68)
.L_68:
        /*00c8*/ 	.word	0x00000008
.L_69:


//--------------------- .nv.info._Z18group_norm_forwardPKfS0_S0_PfS1_S1_iiiif --------------------------
	.section	.nv.info._Z18group_norm_forwardPKfS0_S0_PfS1_S1_iiiif,"",@"SHT_CUDA_INFO"
	.sectionflags	@""
	.align	4


	//----- nvinfo : EIATTR_CUDA_API_VERSION
	.align		4
        /*0000*/ 	.byte	0x04, 0x37
        /*0002*/ 	.short	(.L_71 - .L_70)
.L_70:
        /*0004*/ 	.word	0x00000082


	//----- nvinfo : EIATTR_KPARAM_INFO
	.align		4
.L_71:
        /*0008*/ 	.byte	0x04, 0x17
        /*000a*/ 	.short	(.L_73 - .L_72)
.L_72:
        /*000c*/ 	.word	0x00000000
        /*0010*/ 	.short	0x000a
        /*0012*/ 	.short	0x0040
        /*0014*/ 	.byte	0x00, 0xf0, 0x11, 0x00


	//----- nvinfo : EIATTR_KPARAM_INFO
	.align		4
.L_73:
        /*0018*/ 	.byte	0x04, 0x17
        /*001a*/ 	.short	(.L_75 - .L_74)
.L_74:
        /*001c*/ 	.word	0x00000000
        /*0020*/ 	.short	0x0009
        /*0022*/ 	.short	0x003c
        /*0024*/ 	.byte	0x00, 0xf0, 0x11, 0x00


	//----- nvinfo : EIATTR_KPARAM_INFO
	.align		4
.L_75:
        /*0028*/ 	.byte	0x04, 0x17
        /*002a*/ 	.short	(.L_77 - .L_76)
.L_76:
        /*002c*/ 	.word	0x00000000
        /*0030*/ 	.short	0x0008
        /*0032*/ 	.short	0x0038
        /*0034*/ 	.byte	0x00, 0xf0, 0x11, 0x00


	//----- nvinfo : EIATTR_KPARAM_INFO
	.align		4
.L_77:
        /*0038*/ 	.byte	0x04, 0x17
        /*003a*/ 	.short	(.L_79 - .L_78)
.L_78:
        /*003c*/ 	.word	0x00000000
        /*0040*/ 	.short	0x0007
        /*0042*/ 	.short	0x0034
        /*0044*/ 	.byte	0x00, 0xf0, 0x11, 0x00


	//----- nvinfo : EIATTR_KPARAM_INFO
	.align		4
.L_79:
        /*0048*/ 	.byte	0x04, 0x17
        /*004a*/ 	.short	(.L_81 - .L_80)
.L_80:
        /*004c*/ 	.word	0x00000000
        /*0050*/ 	.short	0x0006
        /*0052*/ 	.short	0x0030
        /*0054*/ 	.byte	0x00, 0xf0, 0x11, 0x00


	//----- nvinfo : EIATTR_KPARAM_INFO
	.align		4
.L_81:
        /*0058*/ 	.byte	0x04, 0x17
        /*005a*/ 	.short	(.L_83 - .L_82)
.L_82:
        /*005c*/ 	.word	0x00000000
        /*0060*/ 	.short	0x0005
        /*0062*/ 	.short	0x0028
        /*0064*/ 	.byte	0x00, 0xf5, 0x21, 0x00


	//----- nvinfo : EIATTR_KPARAM_INFO
	.align		4
.L_83:
        /*0068*/ 	.byte	0x04, 0x17
        /*006a*/ 	.short	(.L_85 - .L_84)
.L_84:
        /*006c*/ 	.word	0x00000000
        /*0070*/ 	.short	0x0004
        /*0072*/ 	.short	0x0020
        /*0074*/ 	.byte	0x00, 0xf5, 0x21, 0x00


	//----- nvinfo : EIATTR_KPARAM_INFO
	.align		4
.L_85:
        /*0078*/ 	.byte	0x04, 0x17
        /*007a*/ 	.short	(.L_87 - .L_86)
.L_86:
        /*007c*/ 	.word	0x00000000
        /*0080*/ 	.short	0x0003
        /*0082*/ 	.short	0x0018
        /*0084*/ 	.byte	0x00, 0xf5, 0x21, 0x00


	//----- nvinfo : EIATTR_KPARAM_INFO
	.align		4
.L_87:
        /*0088*/ 	.byte	0x04, 0x17
        /*008a*/ 	.short	(.L_89 - .L_88)
.L_88:
        /*008c*/ 	.word	0x00000000
        /*0090*/ 	.short	0x0002
        /*0092*/ 	.short	0x0010
        /*0094*/ 	.byte	0x00, 0xf5, 0x21, 0x00


	//----- nvinfo : EIATTR_KPARAM_INFO
	.align		4
.L_89:
        /*0098*/ 	.byte	0x04, 0x17
        /*009a*/ 	.short	(.L_91 - .L_90)
.L_90:
        /*009c*/ 	.word	0x00000000
        /*00a0*/ 	.short	0x0001
        /*00a2*/ 	.short	0x0008
        /*00a4*/ 	.byte	0x00, 0xf5, 0x21, 0x00


	//----- nvinfo : EIATTR_KPARAM_INFO
	.align		4
.L_91:
        /*00a8*/ 	.byte	0x04, 0x17
        /*00aa*/ 	.short	(.L_93 - .L_92)
.L_92:
        /*00ac*/ 	.word	0x00000000
        /*00b0*/ 	.short	0x0000
        /*00b2*/ 	.short	0x0000
        /*00b4*/ 	.byte	0x00, 0xf5, 0x21, 0x00


	//----- nvinfo : EIATTR_SPARSE_MMA_MASK
	.align		4
.L_93:
        /*00b8*/ 	.byte	0x03, 0x50
        /*00ba*/ 	.short	0x0000


	//----- nvinfo : EIATTR_MAXREG_COUNT
	.align		4
        /*00bc*/ 	.byte	0x03, 0x1b
        /*00be*/ 	.short	0x00ff


	//----- nvinfo : EIATTR_NUM_BARRIERS
	.align		4
        /*00c0*/ 	.byte	0x02, 0x4c
        /*00c2*/ 	.byte	0x01
	.zero		1


	//----- nvinfo : EIATTR_MERCURY_ISA_VERSION
	.align		4
        /*00c4*/ 	.byte	0x03, 0x5f
        /*00c6*/ 	.short	0x0101


	//----- nvinfo : EIATTR_VRC_CTA_INIT_COUNT
	.align		4
        /*00c8*/ 	.byte	0x02, 0x4a
	.zero		1
	.zero		1


	//----- nvinfo : EIATTR_EXIT_INSTR_OFFSETS
	.align		4
        /*00cc*/ 	.byte	0x04, 0x1c
        /*00ce*/ 	.short	(.L_95 - .L_94)


	//   ....[0]....
.L_94:
        /*00d0*/ 	.word	0x00000090


	//   ....[1]....
        /*00d4*/ 	.word	0x00000850


	//   ....[2]....
        /*00d8*/ 	.word	0x000009f0


	//----- nvinfo : EIATTR_CRS_STACK_SIZE
	.align		4
.L_95:
        /*00dc*/ 	.byte	0x04, 0x1e
        /*00de*/ 	.short	(.L_97 - .L_96)
.L_96:
        /*00e0*/ 	.word	0x00000000


	//----- nvinfo : EIATTR_CBANK_PARAM_SIZE
	.align		4
.L_97:
        /*00e4*/ 	.byte	0x03, 0x19
        /*00e6*/ 	.short	0x0044


	//----- nvinfo : EIATTR_PARAM_CBANK
	.align		4
        /*00e8*/ 	.byte	0x04, 0x0a
        /*00ea*/ 	.short	(.L_99 - .L_98)
	.align		4
.L_98:
        /*00ec*/ 	.word	index@(.nv.constant0._Z18group_norm_forwardPKfS0_S0_PfS1_S1_iiiif)
        /*00f0*/ 	.short	0x0380
        /*00f2*/ 	.short	0x0044


	//----- nvinfo : EIATTR_SW_WAR
	.align		4
.L_99:
        /*00f4*/ 	.byte	0x04, 0x36
        /*00f6*/ 	.short	(.L_101 - .L_100)
.L_100:
        /*00f8*/ 	.word	0x00000008
.L_101:


//--------------------- .nv.info._Z27layer_norm_residual_forwardPKfS0_S0_S0_PfS1_S1_iiif --------------------------
	.section	.nv.info._Z27layer_norm_residual_forwardPKfS0_S0_S0_PfS1_S1_iiif,"",@"SHT_CUDA_INFO"
	.sectionflags	@""
	.align	4


	//----- nvinfo : EIATTR_CUDA_API_VERSION
	.align		4
        /*0000*/ 	.byte	0x04, 0x37
        /*0002*/ 	.short	(.L_103 - .L_102)
.L_102:
        /*0004*/ 	.word	0x00000082


	//----- nvinfo : EIATTR_KPARAM_INFO
	.align		4
.L_103:
        /*0008*/ 	.byte	0x04, 0x17
        /*000a*/ 	.short	(.L_105 - .L_104)
.L_104:
        /*000c*/ 	.word	0x00000000
        /*0010*/ 	.short	0x000a
        /*0012*/ 	.short	0x0044
        /*0014*/ 	.byte	0x00, 0xf0, 0x11, 0x00


	//----- nvinfo : EIATTR_KPARAM_INFO
	.align		4
.L_105:
        /*0018*/ 	.byte	0x04, 0x17
        /*001a*/ 	.short	(.L_107 - .L_106)
.L_106:
        /*001c*/ 	.word	0x00000000
        /*0020*/ 	.short	0x0009
        /*0022*/ 	.short	0x0040
        /*0024*/ 	.byte	0x00, 0xf0, 0x11, 0x00


	//----- nvinfo : EIATTR_KPARAM_INFO
	.align		4
.L_107:
        /*0028*/ 	.byte	0x04, 0x17
        /*002a*/ 	.short	(.L_109 - .L_108)
.L_108:
        /*002c*/ 	.word	0x00000000
        /*0030*/ 	.short	0x0008
        /*0032*/ 	.short	0x003c
        /*0034*/ 	.byte	0x00, 0xf0, 0x11, 0x00


	//----- nvinfo : EIATTR_KPARAM_INFO
	.align		4
.L_109:
        /*0038*/ 	.byte	0x04, 0x17
        /*003a*/ 	.short	(.L_111 - .L_110)
.L_110:
        /*003c*/ 	.word	0x00000000
        /*0040*/ 	.short	0x0007
        /*0042*/ 	.short	0x0038
        /*0044*/ 	.byte	0x00, 0xf0, 0x11, 0x00


	//----- nvinfo : EIATTR_KPARAM_INFO
	.align		4
.L_111:
        /*0048*/ 	.byte	0x04, 0x17
        /*004a*/ 	.short	(.L_113 - .L_112)
.L_112:
        /*004c*/ 	.word	0x00000000
        /*0050*/ 	.short	0x0006
        /*0052*/ 	.short	0x0030
        /*0054*/ 	.byte	0x00, 0xf5, 0x21, 0x00


	//----- nvinfo : EIATTR_KPARAM_INFO
	.align		4
.L_113:
        /*0058*/ 	.byte	0x04, 0x17
        /*005a*/ 	.short	(.L_115 - .L_114)
.L_114:
        /*005c*/ 	.word	0x00000000
        /*0060*/ 	.short	0x0005
        /*0062*/ 	.short	0x0028
        /*0064*/ 	.byte	0x00, 0xf5, 0x21, 0x00


	//----- nvinfo : EIATTR_KPARAM_INFO
	.align		4
.L_115:
        /*0068*/ 	.byte	0x04, 0x17
        /*006a*/ 	.short	(.L_117 - .L_116)
.L_116:
        /*006c*/ 	.word	0x00000000
        /*0070*/ 	.short	0x0004
        /*0072*/ 	.short	0x0020
        /*0074*/ 	.byte	0x00, 0xf5, 0x21, 0x00


	//----- nvinfo : EIATTR_KPARAM_INFO
	.align		4
.L_117:
        /*0078*/ 	.byte	0x04, 0x17
        /*007a*/ 	.short	(.L_119 - .L_118)
.L_118:
        /*007c*/ 	.word	0x00000000
        /*0080*/ 	.short	0x0003
        /*0082*/ 	.short	0x0018
        /*0084*/ 	.byte	0x00, 0xf5, 0x21, 0x00


	//----- nvinfo : EIATTR_KPARAM_INFO
	.align		4
.L_119:
        /*0088*/ 	.byte	0x04, 0x17
        /*008a*/ 	.short	(.L_121 - .L_120)
.L_120:
        /*008c*/ 	.word	0x00000000
        /*0090*/ 	.short	0x0002
        /*0092*/ 	.short	0x0010
        /*0094*/ 	.byte	0x00, 0xf5, 0x21, 0x00


	//----- nvinfo : EIATTR_KPARAM_INFO
	.align		4
.L_121:
        /*0098*/ 	.byte	0x04, 0x17
        /*009a*/ 	.short	(.L_123 - .L_122)
.L_122:
        /*009c*/ 	.word	0x00000000
        /*00a0*/ 	.short	0x0001
        /*00a2*/ 	.short	0x0008
        /*00a4*/ 	.byte	0x00, 0xf5, 0x21, 0x00


	//----- nvinfo : EIATTR_KPARAM_INFO
	.align		4
.L_123:
        /*00a8*/ 	.byte	0x04, 0x17
        /*00aa*/ 	.short	(.L_125 - .L_124)
.L_124:
        /*00ac*/ 	.word	0x00000000
        /*00b0*/ 	.short	0x0000
        /*00b2*/ 	.short	0x0000
        /*00b4*/ 	.byte	0x00, 0xf5, 0x21, 0x00


	//----- nvinfo : EIATTR_SPARSE_MMA_MASK
	.align		4
.L_125:
        /*00b8*/ 	.byte	0x03, 0x50
        /*00ba*/ 	.short	0x0000


	//----- nvinfo : EIATTR_MAXREG_COUNT
	.align		4
        /*00bc*/ 	.byte	0x03, 0x1b
        /*00be*/ 	.short	0x00ff


	//----- nvinfo : EIATTR_NUM_BARRIERS
	.align		4
        /*00c0*/ 	.byte	0x02, 0x4c
        /*00c2*/ 	.byte	0x01
	.zero		1


	//----- nvinfo : EIATTR_MERCURY_ISA_VERSION
	.align		4
        /*00c4*/ 	.byte	0x03, 0x5f
        /*00c6*/ 	.short	0x0101


	//----- nvinfo : EIATTR_VRC_CTA_INIT_COUNT
	.align		4
        /*00c8*/ 	.byte	0x02, 0x4a
	.zero		1
	.zero		1


	//----- nvinfo : EIATTR_EXIT_INSTR_OFFSETS
	.align		4
        /*00cc*/ 	.byte	0x04, 0x1c
        /*00ce*/ 	.short	(.L_127 - .L_126)


	//   ....[0]....
.L_126:
        /*00d0*/ 	.word	0x00000060


	//   ....[1]....
        /*00d4*/ 	.word	0x00000760


	//   ....[2]....
        /*00d8*/ 	.word	0x000008a0


	//----- nvinfo : EIATTR_CRS_STACK_SIZE
	.align		4
.L_127:
        /*00dc*/ 	.byte	0x04, 0x1e
        /*00de*/ 	.short	(.L_129 - .L_128)
.L_128:
        /*00e0*/ 	.word	0x00000000


	//----- nvinfo : EIATTR_CBANK_PARAM_SIZE
	.align		4
.L_129:
        /*00e4*/ 	.byte	0x03, 0x19
        /*00e6*/ 	.short	0x0048


	//----- nvinfo : EIATTR_PARAM_CBANK
	.align		4
        /*00e8*/ 	.byte	0x04, 0x0a
        /*00ea*/ 	.short	(.L_131 - .L_130)
	.align		4
.L_130:
        /*00ec*/ 	.word	index@(.nv.constant0._Z27layer_norm_residual_forwardPKfS0_S0_S0_PfS1_S1_iiif)
        /*00f0*/ 	.short	0x0380
        /*00f2*/ 	.short	0x0048


	//----- nvinfo : EIATTR_SW_WAR
	.align		4
.L_131:
        /*00f4*/ 	.byte	0x04, 0x36
        /*00f6*/ 	.short	(.L_133 - .L_132)
.L_132:
        /*00f8*/ 	.word	0x00000008
.L_133:


//--------------------- .nv.info._Z19layer_norm_backwardPKfS0_S0_S0_S0_PfS1_S1_iiif --------------------------
	.section	.nv.info._Z19layer_norm_backwardPKfS0_S0_S0_S0_PfS1_S1_iiif,"",@"SHT_CUDA_INFO"
	.sectionflags	@""
	.align	4


	//----- nvinfo : EIATTR_CUDA_API_VERSION
	.align		4
        /*0000*/ 	.byte	0x04, 0x37
        /*0002*/ 	.short	(.L_135 - .L_134)
.L_134:
        /*0004*/ 	.word	0x00000082


	//----- nvinfo : EIATTR_KPARAM_INFO
	.align		4
.L_135:
        /*0008*/ 	.byte	0x04, 0x17
        /*000a*/ 	.short	(.L_137 - .L_136)
.L_136:
        /*000c*/ 	.word	0x00000000
        /*0010*/ 	.short	0x000b
        /*0012*/ 	.short	0x004c
        /*0014*/ 	.byte	0x00, 0xf0, 0x11, 0x00


	//----- nvinfo : EIATTR_KPARAM_INFO
	.align		4
.L_137:
        /*0018*/ 	.byte	0x04, 0x17
        /*001a*/ 	.short	(.L_139 - .L_138)
.L_138:
        /*001c*/ 	.word	0x00000000
        /*0020*/ 	.short	0x000a
        /*0022*/ 	.short	0x0048
        /*0024*/ 	.byte	0x00, 0xf0, 0x11, 0x00


	//----- nvinfo : EIATTR_KPARAM_INFO
	.align		4
.L_139:
        /*0028*/ 	.byte	0x04, 0x17
        /*002a*/ 	.short	(.L_141 - .L_140)
.L_140:
        /*002c*/ 	.word	0x00000000
        /*0030*/ 	.short	0x0009
        /*0032*/ 	.short	0x0044
        /*0034*/ 	.byte	0x00, 0xf0, 0x11, 0x00


	//----- nvinfo : EIATTR_KPARAM_INFO
	.align		4
.L_141:
        /*0038*/ 	.byte	0x04, 0x17
        /*003a*/ 	.short	(.L_143 - .L_142)
.L_142:
        /*003c*/ 	.word	0x00000000
        /*0040*/ 	.short	0x0008
        /*0042*/ 	.short	0x0040
        /*0044*/ 	.byte	0x00, 0xf0, 0x11, 0x00


	//----- nvinfo : EIATTR_KPARAM_INFO
	.align		4
.L_143:
        /*0048*/ 	.byte	0x04, 0x17
        /*004a*/ 	.short	(.L_145 - .L_144)
.L_144:
        /*004c*/ 	.word	0x00000000
        /*0050*/ 	.short	0x0007
        /*0052*/ 	.short	0x0038
        /*0054*/ 	.byte	0x00, 0xf5, 0x21, 0x00


	//----- nvinfo : EIATTR_KPARAM_INFO
	.align		4
.L_145:
        /*0058*/ 	.byte	0x04, 0x17
        /*005a*/ 	.short	(.L_147 - .L_146)
.L_146:
        /*005c*/ 	.word	0x00000000
        /*0060*/ 	.short	0x0006
        /*0062*/ 	.short	0x0030
        /*0064*/ 	.byte	0x00, 0xf5, 0x21, 0x00


	//----- nvinfo : EIATTR_KPARAM_INFO
	.align		4
.L_147:
        /*0068*/ 	.byte	0x04, 0x17
        /*006a*/ 	.short	(.L_149 - .L_148)
.L_148:
        /*006c*/ 	.word	0x00000000
        /*0070*/ 	.short	0x0005
        /*0072*/ 	.short	0x0028
        /*0074*/ 	.byte	0x00, 0xf5, 0x21, 0x00


	//----- nvinfo : EIATTR_KPARAM_INFO
	.align		4
.L_149:
        /*0078*/ 	.byte	0x04, 0x17
        /*007a*/ 	.short	(.L_151 - .L_150)
.L_150:
        /*007c*/ 	.word	0x00000000
        /*0080*/ 	.short	0x0004
        /*0082*/ 	.short	0x0020
        /*0084*/ 	.byte	0x00, 0xf5, 0x21, 0x00


	//----- nvinfo : EIATTR_KPARAM_INFO
	.align		4
.L_151:
        /*0088*/ 	.byte	0x04, 0x17
        /*008a*/ 	.short	(.L_153 - .L_152)
.L_152:
        /*008c*/ 	.word	0x00000000
        /*0090*/ 	.short	0x0003
        /*0092*/ 	.short	0x0018
        /*0094*/ 	.byte	0x00, 0xf5, 0x21, 0x00


	//----- nvinfo : EIATTR_KPARAM_INFO
	.align		4
.L_153:
        /*0098*/ 	.byte	0x04, 0x17
        /*009a*/ 	.short	(.L_155 - .L_154)
.L_154:
        /*009c*/ 	.word	0x00000000
        /*00a0*/ 	.short	0x0002
        /*00a2*/ 	.short	0x0010
        /*00a4*/ 	.byte	0x00, 0xf5, 0x21, 0x00


	//----- nvinfo : EIATTR_KPARAM_INFO
	.align		4
.L_155:
        /*00a8*/ 	.byte	0x04, 0x17
        /*00aa*/ 	.short	(.L_157 - .L_156)
.L_156:
        /*00ac*/ 	.word	0x00000000
        /*00b0*/ 	.short	0x0001
        /*00b2*/ 	.short	0x0008
        /*00b4*/ 	.byte	0x00, 0xf5, 0x21, 0x00


	//----- nvinfo : EIATTR_KPARAM_INFO
	.align		4
.L_157:
        /*00b8*/ 	.byte	0x04, 0x17
        /*00ba*/ 	.short	(.L_159 - .L_158)
.L_158:
        /*00bc*/ 	.word	0x00000000
        /*00c0*/ 	.short	0x0000
        /*00c2*/ 	.short	0x0000
        /*00c4*/ 	.byte	0x00, 0xf5, 0x21, 0x00


	//----- nvinfo : EIATTR_SPARSE_MMA_MASK
	.align		4
.L_159:
        /*00c8*/ 	.byte	0x03, 0x50
        /*00ca*/ 	.short	0x0000


	//----- nvinfo : EIATTR_MAXREG_COUNT
	.align		4
        /*00cc*/ 	.byte	0x03, 0x1b
        /*00ce*/ 	.short	0x00ff


	//----- nvinfo : EIATTR_NUM_BARRIERS
	.align		4
        /*00d0*/ 	.byte	0x02, 0x4c
        /*00d2*/ 	.byte	0x01
	.zero		1


	//----- nvinfo : EIATTR_MERCURY_ISA_VERSION
	.align		4
        /*00d4*/ 	.byte	0x03, 0x5f
        /*00d6*/ 	.short	0x0101


	//----- nvinfo : EIATTR_VRC_CTA_INIT_COUNT
	.align		4
        /*00d8*/ 	.byte	0x02, 0x4a
	.zero		1
	.zero		1


	//----- nvinfo : EIATTR_EXIT_INSTR_OFFSETS
	.align		4
        /*00dc*/ 	.byte	0x04, 0x1c
        /*00de*/ 	.short	(.L_161 - .L_160)


	//   ....[0]....
.L_160:
        /*00e0*/ 	.word	0x00000060


	//   ....[1]....
        /*00e4*/ 	.word	0x00000610


	//   ....[2]....
        /*00e8*/ 	.word	0x00000880


	//----- nvinfo : EIATTR_CRS_STACK_SIZE
	.align		4
.L_161:
        /*00ec*/ 	.byte	0x04, 0x1e
        /*00ee*/ 	.short	(.L_163 - .L_162)
.L_162:
        /*00f0*/ 	.word	0x00000000


	//----- nvinfo : EIATTR_CBANK_PARAM_SIZE
	.align		4
.L_163:
        /*00f4*/ 	.byte	0x03, 0x19
        /*00f6*/ 	.short	0x0050


	//----- nvinfo : EIATTR_PARAM_CBANK
	.align		4
        /*00f8*/ 	.byte	0x04, 0x0a
        /*00fa*/ 	.short	(.L_165 - .L_164)
	.align		4
.L_164:
        /*00fc*/ 	.word	index@(.nv.constant0._Z19layer_norm_backwardPKfS0_S0_S0_S0_PfS1_S1_iiif)
        /*0100*/ 	.short	0x0380
        /*0102*/ 	.short	0x0050


	//----- nvinfo : EIATTR_SW_WAR
	.align		4
.L_165:
        /*0104*/ 	.byte	0x04, 0x36
        /*0106*/ 	.short	(.L_167 - .L_166)
.L_166:
        /*0108*/ 	.word	0x00000008
.L_167:


//--------------------- .nv.info._Z18layer_norm_forwardPKfS0_S0_PfS1_S1_iiif --------------------------
	.section	.nv.info._Z18layer_norm_forwardPKfS0_S0_PfS1_S1_iiif,"",@"SHT_CUDA_INFO"
	.sectionflags	@""
	.align	4


	//----- nvinfo : EIATTR_CUDA_API_VERSION
	.align		4
        /*0000*/ 	.byte	0x04, 0x37
        /*0002*/ 	.short	(.L_169 - .L_168)
.L_168:
        /*0004*/ 	.word	0x00000082


	//----- nvinfo : EIATTR_KPARAM_INFO
	.align		4
.L_169:
        /*0008*/ 	.byte	0x04, 0x17
        /*000a*/ 	.short	(.L_171 - .L_170)
.L_170:
        /*000c*/ 	.word	0x00000000
        /*0010*/ 	.short	0x0009
        /*0012*/ 	.short	0x003c
        /*0014*/ 	.byte	0x00, 0xf0, 0x11, 0x00


	//----- nvinfo : EIATTR_KPARAM_INFO
	.align		4
.L_171:
        /*0018*/ 	.byte	0x04, 0x17
        /*001a*/ 	.short	(.L_173 - .L_172)
.L_172:
        /*001c*/ 	.word	0x00000000
        /*0020*/ 	.short	0x0008
        /*0022*/ 	.short	0x0038
        /*0024*/ 	.byte	0x00, 0xf0, 0x11, 0x00


	//----- nvinfo : EIATTR_KPARAM_INFO
	.align		4
.L_173:
        /*0028*/ 	.byte	0x04, 0x17
        /*002a*/ 	.short	(.L_175 - .L_174)
.L_174:
        /*002c*/ 	.word	0x00000000
        /*0030*/ 	.short	0x0007
        /*0032*/ 	.short	0x0034
        /*0034*/ 	.byte	0x00, 0xf0, 0x11, 0x00


	//----- nvinfo : EIATTR_KPARAM_INFO
	.align		4
.L_175:
        /*0038*/ 	.byte	0x04, 0x17
        /*003a*/ 	.short	(.L_177 - .L_176)
.L_176:
        /*003c*/ 	.word	0x00000000
        /*0040*/ 	.short	0x0006
        /*0042*/ 	.short	0x0030
        /*0044*/ 	.byte	0x00, 0xf0, 0x11, 0x00


	//----- nvinfo : EIATTR_KPARAM_INFO
	.align		4
.L_177:
        /*0048*/ 	.byte	0x04, 0x17
        /*004a*/ 	.short	(.L_179 - .L_178)
.L_178:
        /*004c*/ 	.word	0x00000000
        /*0050*/ 	.short	0x0005
        /*0052*/ 	.short	0x0028
        /*0054*/ 	.byte	0x00, 0xf5, 0x21, 0x00


	//----- nvinfo : EIATTR_KPARAM_INFO
	.align		4
.L_179:
        /*0058*/ 	.byte	0x04, 0x17
        /*005a*/ 	.short	(.L_181 - .L_180)
.L_180:
        /*005c*/ 	.word	0x00000000
        /*0060*/ 	.short	0x0004
        /*0062*/ 	.short	0x0020
        /*0064*/ 	.byte	0x00, 0xf5, 0x21, 0x00


	//----- nvinfo : EIATTR_KPARAM_INFO
	.align		4
.L_181:
        /*0068*/ 	.byte	0x04, 0x17
        /*006a*/ 	.short	(.L_183 - .L_182)
.L_182:
        /*006c*/ 	.word	0x00000000
        /*0070*/ 	.short	0x0003
        /*0072*/ 	.short	0x0018
        /*0074*/ 	.byte	0x00, 0xf5, 0x21, 0x00


	//----- nvinfo : EIATTR_KPARAM_INFO
	.align		4
.L_183:
        /*0078*/ 	.byte	0x04, 0x17
        /*007a*/ 	.short	(.L_185 - .L_184)
.L_184:
        /*007c*/ 	.word	0x00000000
        /*0080*/ 	.short	0x0002
        /*0082*/ 	.short	0x0010
        /*0084*/ 	.byte	0x00, 0xf5, 0x21, 0x00


	//----- nvinfo : EIATTR_KPARAM_INFO
	.align		4
.L_185:
        /*0088*/ 	.byte	0x04, 0x17
        /*008a*/ 	.short	(.L_187 - .L_186)
.L_186:
        /*008c*/ 	.word	0x00000000
        /*0090*/ 	.short	0x0001
        /*0092*/ 	.short	0x0008
        /*0094*/ 	.byte	0x00, 0xf5, 0x21, 0x00


	//----- nvinfo : EIATTR_KPARAM_INFO
	.align		4
.L_187:
        /*0098*/ 	.byte	0x04, 0x17
        /*009a*/ 	.short	(.L_189 - .L_188)
.L_188:
        /*009c*/ 	.word	0x00000000
        /*00a0*/ 	.short	0x0000
        /*00a2*/ 	.short	0x0000
        /*00a4*/ 	.byte	0x00, 0xf5, 0x21, 0x00


	//----- nvinfo : EIATTR_SPARSE_MMA_MASK
	.align		4
.L_189:
        /*00a8*/ 	.byte	0x03, 0x50
        /*00aa*/ 	.short	0x0000


	//----- nvinfo : EIATTR_MAXREG_COUNT
	.align		4
        /*00ac*/ 	.byte	0x03, 0x1b
        /*00ae*/ 	.short	0x00ff


	//----- nvinfo : EIATTR_NUM_BARRIERS
	.align		4
        /*00b0*/ 	.byte	0x02, 0x4c
        /*00b2*/ 	.byte	0x01
	.zero		1


	//----- nvinfo : EIATTR_MERCURY_ISA_VERSION
	.align		4
        /*00b4*/ 	.byte	0x03, 0x5f
        /*00b6*/ 	.short	0x0101


	//----- nvinfo : EIATTR_VRC_CTA_INIT_COUNT
	.align		4
        /*00b8*/ 	.byte	0x02, 0x4a
	.zero		1
	.zero		1


	//----- nvinfo : EIATTR_EXIT_INSTR_OFFSETS
	.align		4
        /*00bc*/ 	.byte	0x04, 0x1c
        /*00be*/ 	.short	(.L_191 - .L_190)


	//   ....[0]....
.L_190:
        /*00c0*/ 	.word	0x00000060


	//   ....[1]....
        /*00c4*/ 	.word	0x00000690


	//   ....[2]....
        /*00c8*/ 	.word	0x00000830


	//----- nvinfo : EIATTR_CRS_STACK_SIZE
	.align		4
.L_191:
        /*00cc*/ 	.byte	0x04, 0x1e
        /*00ce*/ 	.short	(.L_193 - .L_192)
.L_192:
        /*00d0*/ 	.word	0x00000000


	//----- nvinfo : EIATTR_CBANK_PARAM_SIZE
	.align		4
.L_193:
        /*00d4*/ 	.byte	0x03, 0x19
        /*00d6*/ 	.short	0x0040


	//----- nvinfo : EIATTR_PARAM_CBANK
	.align		4
        /*00d8*/ 	.byte	0x04, 0x0a
        /*00da*/ 	.short	(.L_195 - .L_194)
	.align		4
.L_194:
        /*00dc*/ 	.word	index@(.nv.constant0._Z18layer_norm_forwardPKfS0_S0_PfS1_S1_iiif)
        /*00e0*/ 	.short	0x0380
        /*00e2*/ 	.short	0x0040


	//----- nvinfo : EIATTR_SW_WAR
	.align		4
.L_195:
        /*00e4*/ 	.byte	0x04, 0x36
        /*00e6*/ 	.short	(.L_197 - .L_196)
.L_196:
        /*00e8*/ 	.word	0x00000008
.L_197:


//--------------------- .nv.callgraph             --------------------------
	.section	.nv.callgraph,"",@"SHT_CUDA_CALLGRAPH"
	.align	4
	.sectionentsize	8
	.align		4
        /*0000*/ 	.word	0x00000000
	.align		4
        /*0004*/ 	.word	0xffffffff
	.align		4
        /*0008*/ 	.word	0x00000000
	.align		4
        /*000c*/ 	.word	0xfffffffe
	.align		4
        /*0010*/ 	.word	0x00000000
	.align		4
        /*0014*/ 	.word	0xfffffffd
	.align		4
        /*0018*/ 	.word	0x00000000
	.align		4
        /*001c*/ 	.word	0xfffffffc


//--------------------- .text._Z16rms_norm_forwardPKfS0_PfS1_iiif --------------------------
	.section	.text._Z16rms_norm_forwardPKfS0_PfS1_iiif,"ax",@progbits
	.align	128
        .global         _Z16rms_norm_forwardPKfS0_PfS1_iiif
        .type           _Z16rms_norm_forwardPKfS0_PfS1_iiif,@function
        .size           _Z16rms_norm_forwardPKfS0_PfS1_iiif,(.L_x_104 - _Z16rms_norm_forwardPKfS0_PfS1_iiif)
        .other          _Z16rms_norm_forwardPKfS0_PfS1_iiif,@"STO_CUDA_ENTRY STV_DEFAULT"
_Z16rms_norm_forwardPKfS0_PfS1_iiif:
.text._Z16rms_norm_forwardPKfS0_PfS1_iiif:
[----:B------:R-:W-:Y:S01]  /*0000*/  LDC R1, c[0x0][0x37c] ;  /* 0x0000df00ff017b82 */ /* 0x000fe20000000800 */
[----:B------:R-:W0:Y:S07]  /*0010*/  S2R R6, SR_CTAID.X ;  /* 0x0000000000067919 */ /* 0x000e2e0000002500 */
[----:B------:R-:W0:Y:S08]  /*0020*/  LDC.64 R2, c[0x0][0x3a0] ;  /* 0x0000e800ff027b82 */ /* 0x000e300000000a00 */
[----:B------:R-:W1:Y:S01]  /*0030*/  S2UR UR4, SR_CTAID.Y ;  /* 0x00000000000479c3 */ /* 0x000e620000002600 */
[----:B0-----:R-:W-:-:S04]  /*0040*/  ISETP.GE.AND P0, PT, R6, R3, PT ;  /* 0x000000030600720c */ /* 0x001fc80003f06270 */
[----:B-1----:R-:W-:-:S13]  /*0050*/  ISETP.LE.OR P0, PT, R2, UR4, P0 ;  /* 0x0000000402007c0c */ /* 0x002fda0008703670 */
[----:B------:R-:W-:Y:S05]  /*0060*/  @P0 EXIT ;  /* 0x000000000000094d */ /* 0x000fea0003800000 */
[----:B------:R-:W0:Y:S01]  /*0070*/  S2R R7, SR_TID.X ;  /* 0x0000000000077919 */ /* 0x000e220000002100 */
[----:B------:R-:W1:Y:S01]  /*0080*/  LDCU UR5, c[0x0][0x3a8] ;  /* 0x00007500ff0577ac */ /* 0x000e620008000800 */
[----:B------:R-:W2:Y:S01]  /*0090*/  LDC.64 R4, c[0x0][0x380] ;  /* 0x0000e000ff047b82 */ /* 0x000ea20000000a00 */
[----:B------:R-:W-:Y:S01]  /*00a0*/  IMAD R6, R3, UR4, R6 ;  /* 0x0000000403067c24 */ /* 0x000fe2000f8e0206 */
[----:B------:R-:W-:Y:S01]  /*00b0*/  BSSY.RECONVERGENT B0, `(.L_x_0) ;  /* 0x0000010000007945 */ /* 0x000fe20003800200 */
[----:B------:R-:W3:Y:S01]  /*00c0*/  LDCU.64 UR8, c[0x0][0x358] ;  /* 0x00006b00ff0877ac */ /* 0x000ee20008000a00 */
[----:B------:R-:W-:Y:S02]  /*00d0*/  IMAD.MOV.U32 R0, RZ, RZ, RZ ;  /* 0x000000ffff007224 */ /* 0x000fe400078e00ff */
[----:B-1----:R-:W-:-:S04]  /*00e0*/  IMAD R2, R6, UR5, RZ ;  /* 0x0000000506027c24 */ /* 0x002fc8000f8e02ff */
[----:B--2---:R-:W-:Y:S01]  /*00f0*/  IMAD.WIDE R4, R2, 0x4, R4 ;  /* 0x0000000402047825 */ /* 0x004fe200078e0204 */
[----:B0-----:R-:W-:-:S13]  /*0100*/  ISETP.GE.AND P0, PT, R7, UR5, PT ;  /* 0x0000000507007c0c */ /* 0x001fda000bf06270 */
[----:B---3--:R-:W-:Y:S05]  /*0110*/  @P0 BRA `(.L_x_1) ;  /* 0x0000000000240947 */ /* 0x008fea0003800000 */
[----:B------:R-:W0:Y:S01]  /*0120*/  LDC R10, c[0x0][0x360] ;  /* 0x0000d800ff0a7b82 */ /* 0x000e220000000800 */
[----:B------:R-:W-:Y:S02]  /*0130*/  IMAD.MOV.U32 R0, RZ, RZ, RZ ;  /* 0x000000ffff007224 */ /* 0x000fe400078e00ff */
[----:B------:R-:W-:-:S07]  /*0140*/  IMAD.MOV.U32 R3, RZ, RZ, R7 ;  /* 0x000000ffff037224 */ /* 0x000fce00078e0007 */
.L_x_2:
[----:B------:R-:W-:-:S06]  /*0150*/  IMAD.WIDE R8, R3, 0x4, R4 ;  /* 0x0000000403087825 */ /* 0x000fcc00078e0204 */
[----:B------:R-:W2:Y:S01]  /*0160*/  LDG.E R9, desc[UR8][R8.64] ;  /* 0x0000000808097981 */ /* 0x000ea2000c1e1900 */
[----:B0-----:R-:W-:-:S05]  /*0170*/  IMAD.IADD R3, R10, 0x1, R3 ;  /* 0x000000010a037824 */ /* 0x001fca00078e0203 */
[----:B------:R-:W-:Y:S01]  /*0180*/  ISETP.GE.AND P0, PT, R3, UR5, PT ;  /* 0x0000000503007c0c */ /* 0x000fe2000bf06270 */
[----:B--2---:R-:W-:-:S12]  /*0190*/  FFMA R0, R9, R9, R0 ;  /* 0x0000000909007223 */ /* 0x004fd80000000000 */
[----:B------:R-:W-:Y:S05]  /*01a0*/  @!P0 BRA `(.L_x_2) ;  /* 0xfffffffc00e88947 */ /* 0x000fea000383ffff */
.L_x_1:
[----:B------:R-:W-:Y:S05]  /*01b0*/  BSYNC.RECONVERGENT B0 ;  /* 0x0000000000007941 */ /* 0x000fea0003800200 */
.L_x_0:
[----:B------:R-:W0:Y:S01]  /*01c0*/  S2UR UR5, SR_CgaCtaId ;  /* 0x00000000000579c3 */ /* 0x000e220000008800 */
[----:B------:R-:W-:Y:S01]  /*01d0*/  UMOV UR4, 0x400 ;  /* 0x0000040000047882 */ /* 0x000fe20000000000 */
[----:B------:R-:W1:Y:S02]  /*01e0*/  LDCU UR6, c[0x0][0x360] ;  /* 0x00006c00ff0677ac */ /* 0x000e640008000800 */
[----:B-1----:R-:W-:Y:S02]  /*01f0*/  UISETP.GE.U32.AND UP0, UPT, UR6, 0x2, UPT ;  /* 0x000000020600788c */ /* 0x002fe4000bf06070 */
[----:B0-----:R-:W-:-:S06]  /*0200*/  ULEA UR4, UR5, UR4, 0x18 ;  /* 0x0000000405047291 */ /* 0x001fcc000f8ec0ff */
[----:B------:R-:W-:-:S05]  /*0210*/  LEA R9, R7, UR4, 0x2 ;  /* 0x0000000407097c11 */ /* 0x000fca000f8e10ff */
[----:B------:R0:W-:Y:S01]  /*0220*/  STS [R9], R0 ;  /* 0x0000000009007388 */ /* 0x0001e20000000800 */
[----:B------:R-:W-:Y:S06]  /*0230*/  BAR.SYNC.DEFER_BLOCKING 0x0 ;  /* 0x0000000000007b1d */ /* 0x000fec0000010000 */
[----:B------:R-:W-:Y:S05]  /*0240*/  BRA.U !UP0, `(.L_x_3) ;  /* 0x0000000108307547 */ /* 0x000fea000b800000 */
[----:B0-----:R-:W-:-:S07]  /*0250*/  IMAD.U32 R0, RZ, RZ, UR6 ;  /* 0x00000006ff007e24 */ /* 0x001fce000f8e00ff */
.L_x_4:
[----:B------:R-:W-:-:S04]  /*0260*/  SHF.R.U32.HI R10, RZ, 0x1, R0 ;  /* 0x00000001ff0a7819 */ /* 0x000fc80000011600 */
[----:B------:R-:W-:-:S13]  /*0270*/  ISETP.GE.U32.AND P0, PT, R7, R10, PT ;  /* 0x0000000a0700720c */ /* 0x000fda0003f06070 */
[----:B------:R-:W-:Y:S01]  /*0280*/  @!P0 IMAD R3, R10, 0x4, R9 ;  /* 0x000000040a038824 */ /* 0x000fe200078e0209 */
[----:B------:R-:W-:Y:S05]  /*0290*/  @!P0 LDS R8, [R9] ;  /* 0x0000000009088984 */ /* 0x000fea0000000800 */
[----:B------:R-:W0:Y:S02]  /*02a0*/  @!P0 LDS R3, [R3] ;  /* 0x0000000003038984 */ /* 0x000e240000000800 */
[----:B0-----:R-:W-:-:S05]  /*02b0*/  @!P0 FADD R8, R3, R8 ;  /* 0x0000000803088221 */ /* 0x001fca0000000000 */
[----:B------:R1:W-:Y:S01]  /*02c0*/  @!P0 STS [R9], R8 ;  /* 0x0000000809008388 */ /* 0x0003e20000000800 */
[----:B------:R-:W-:Y:S01]  /*02d0*/  BAR.SYNC.DEFER_BLOCKING 0x0 ;  /* 0x0000000000007b1d */ /* 0x000fe20000010000 */
[----:B------:R-:W-:Y:S01]  /*02e0*/  ISETP.GT.U32.AND P0, PT, R0, 0x3, PT ;  /* 0x000000030000780c */ /* 0x000fe20003f04070 */
[----:B------:R-:W-:-:S12]  /*02f0*/  IMAD.MOV.U32 R0, RZ, RZ, R10 ;  /* 0x000000ffff007224 */ /* 0x000fd800078e000a */
[----:B-1----:R-:W-:Y:S05]  /*0300*/  @P0 BRA `(.L_x_4) ;  /* 0xfffffffc00d40947 */ /* 0x002fea000383ffff */
.L_x_3:
[----:B------:R-:W1:Y:S01]  /*0310*/  S2UR UR5, SR_CgaCtaId ;  /* 0x00000000000579c3 */ /* 0x000e620000008800 */
[----:B------:R-:W-:Y:S02]  /*0320*/  UMOV UR4, 0x400 ;  /* 0x0000040000047882 */ /* 0x000fe40000000000 */
[----:B-1----:R-:W-:Y:S01]  /*0330*/  ULEA UR4, UR5, UR4, 0x18 ;  /* 0x0000000405047291 */ /* 0x002fe2000f8ec0ff */
[----:B------:R-:W1:Y:S08]  /*0340*/  LDCU UR5, c[0x0][0x3a8] ;  /* 0x00007500ff0577ac */ /* 0x000e700008000800 */
[----:B0-----:R-:W0:Y:S01]  /*0350*/  LDS R0, [UR4] ;  /* 0x00000004ff007984 */ /* 0x001e220008000800 */
[----:B-1----:R-:W-:-:S04]  /*0360*/  I2FP.F32.S32 R3, UR5 ;  /* 0x0000000500037c45 */ /* 0x002fc80008201400 */
[----:B------:R-:W1:Y:S02]  /*0370*/  MUFU.RCP R8, R3 ;  /* 0x0000000300087308 */ /* 0x000e640000001000 */
[----:B-1----:R-:W-:-:S04]  /*0380*/  FFMA R9, -R3, R8, 1 ;  /* 0x3f80000003097423 */ /* 0x002fc80000000108 */
[----:B------:R-:W-:Y:S02]  /*0390*/  FFMA R9, R8, R9, R8 ;  /* 0x0000000908097223 */ /* 0x000fe40000000008 */
[----:B0-----:R-:W0:Y:S02]  /*03a0*/  FCHK P0, R0, R3 ;  /* 0x0000000300007302 */ /* 0x001e240000000000 */
[----:B------:R-:W-:-:S04]  /*03b0*/  FFMA R8, R0, R9, RZ ;  /* 0x0000000900087223 */ /* 0x000fc800000000ff */
[----:B------:R-:W-:-:S04]  /*03c0*/  FFMA R10, -R3, R8, R0 ;  /* 0x00000008030a7223 */ /* 0x000fc80000000100 */
[----:B------:R-:W-:Y:S01]  /*03d0*/  FFMA R8, R9, R10, R8 ;  /* 0x0000000a09087223 */ /* 0x000fe20000000008 */
[----:B0-----:R-:W-:Y:S06]  /*03e0*/  @!P0 BRA `(.L_x_5) ;  /* 0x00000000000c8947 */ /* 0x001fec0003800000 */
[----:B------:R-:W-:-:S07]  /*03f0*/  MOV R8, 0x410 ;  /* 0x0000041000087802 */ /* 0x000fce0000000f00 */
[----:B------:R-:W-:Y:S05]  /*0400*/  CALL.REL.NOINC `($__internal_2_$__cuda_sm3x_div_rn_noftz_f32_slowpath) ;  /* 0x0000000800007944 */ /* 0x000fea0003c00000 */
[----:B------:R-:W-:-:S07]  /*0410*/  IMAD.MOV.U32 R8, RZ, RZ, R0 ;  /* 0x000000ffff087224 */ /* 0x000fce00078e0000 */
.L_x_5:
[----:B------:R-:W0:Y:S02]  /*0420*/  LDCU UR4, c[0x0][0x3ac] ;  /* 0x00007580ff0477ac */ /* 0x000e240008000800 */
[----:B0-----:R-:W-:-:S04]  /*0430*/  FADD R3, R8, UR4 ;  /* 0x0000000408037e21 */ /* 0x001fc80008000000 */
[----:B------:R-:W-:Y:S01]  /*0440*/  VIADD R0, R3, 0xf3000000 ;  /* 0xf300000003007836 */ /* 0x000fe20000000000 */
[----:B------:R0:W1:Y:S04]  /*0450*/  MUFU.RSQ R8, R3 ;  /* 0x0000000300087308 */ /* 0x0000680000001400 */
[----:B------:R-:W-:-:S13]  /*0460*/  ISETP.GT.U32.AND P0, PT, R0, 0x727fffff, PT ;  /* 0x727fffff0000780c */ /* 0x000fda0003f04070 */
[----:B01----:R-:W-:Y:S05]  /*0470*/  @!P0 BRA `(.L_x_6) ;  /* 0x0000000000108947 */ /* 0x003fea0003800000 */
[----:B------:R-:W-:-:S07]  /*0480*/  MOV R10, 0x4a0 ;  /* 0x000004a0000a7802 */ /* 0x000fce0000000f00 */
[----:B------:R-:W-:Y:S05]  /*0490*/  CALL.REL.NOINC `($__internal_1_$__cuda_sm20_sqrt_rn_f32_slowpath) ;  /* 0x0000000400807944 */ /* 0x000fea0003c00000 */
[----:B------:R-:W-:Y:S01]  /*04a0*/  IMAD.MOV.U32 R0, RZ, RZ, R3 ;  /* 0x000000ffff007224 */ /* 0x000fe200078e0003 */
[----:B------:R-:W-:Y:S06]  /*04b0*/  BRA `(.L_x_7) ;  /* 0x0000000000107947 */ /* 0x000fec0003800000 */
.L_x_6:
[----:B------:R-:W-:Y:S01]  /*04c0*/  FMUL.FTZ R0, R3, R8 ;  /* 0x0000000803007220 */ /* 0x000fe20000410000 */
[----:B------:R-:W-:-:S03]  /*04d0*/  FMUL.FTZ R8, R8, 0.5 ;  /* 0x3f00000008087820 */ /* 0x000fc60000410000 */
[----:B------:R-:W-:-:S04]  /*04e0*/  FFMA R3, -R0, R0, R3 ;  /* 0x0000000000037223 */ /* 0x000fc80000000103 */
[----:B------:R-:W-:-:S07]  /*04f0*/  FFMA R0, R3, R8, R0 ;  /* 0x0000000803007223 */ /* 0x000fce0000000000 */
.L_x_7:
[----:B------:R-:W-:Y:S01]  /*0500*/  ISETP.NE.AND P0, PT, R7, RZ, PT ;  /* 0x000000ff0700720c */ /* 0x000fe20003f05270 */
[----:B------:R-:W0:-:S12]  /*0510*/  LDCU UR4, c[0x0][0x3a8] ;  /* 0x00007500ff0477ac */ /* 0x000e180008000800 */
[----:B------:R-:W1:Y:S01]  /*0520*/  @!P0 LDC.64 R8, c[0x0][0x398] ;  /* 0x0000e600ff088b82 */ /* 0x000e620000000a00 */
[----:B0-----:R-:W-:Y:S01]  /*0530*/  ISETP.GE.AND P1, PT, R7, UR4, PT ;  /* 0x0000000407007c0c */ /* 0x001fe2000bf26270 */
[----:B-1----:R-:W-:-:S05]  /*0540*/  @!P0 IMAD.WIDE.U32 R8, R6, 0x4, R8 ;  /* 0x0000000406088825 */ /* 0x002fca00078e0008 */
[----:B------:R0:W-:Y:S01]  /*0550*/  @!P0 STG.E desc[UR8][R8.64], R0 ;  /* 0x0000000008008986 */ /* 0x0001e2000c101908 */
[----:B------:R-:W-:Y:S06]  /*0560*/  BAR.SYNC.DEFER_BLOCKING 0x0 ;  /* 0x0000000000007b1d */ /* 0x000fec0000010000 */
[----:B------:R-:W-:Y:S05]  /*0570*/  @P1 EXIT ;  /* 0x000000000000194d */ /* 0x000fea0003800000 */
[----:B------:R-:W-:Y:S01]  /*0580*/  VIADD R3, R0, 0x1800000 ;  /* 0x0180000000037836 */ /* 0x000fe20000000000 */
[----:B0-----:R-:W0:Y:S01]  /*0590*/  LDC.64 R8, c[0x0][0x388] ;  /* 0x0000e200ff087b82 */ /* 0x001e220000000a00 */
[----:B------:R-:W1:Y:S03]  /*05a0*/  LDCU UR7, c[0x0][0x3a8] ;  /* 0x00007500ff0777ac */ /* 0x000e660008000800 */
[----:B------:R-:W-:Y:S01]  /*05b0*/  LOP3.LUT R3, R3, 0x7f800000, RZ, 0xc0, !PT ;  /* 0x7f80000003037812 */ /* 0x000fe200078ec0ff */
[----:B------:R-:W2:Y:S03]  /*05c0*/  LDCU.64 UR4, c[0x0][0x390] ;  /* 0x00007200ff0477ac */ /* 0x000ea60008000a00 */
[----:B------:R-:W-:-:S13]  /*05d0*/  ISETP.GT.U32.AND P0, PT, R3, 0x1ffffff, PT ;  /* 0x01ffffff0300780c */ /* 0x000fda0003f04070 */
[----:B-1----:R-:W-:Y:S05]  /*05e0*/  @P0 BRA `(.L_x_8) ;  /* 0x00000000000c0947 */ /* 0x002fea0003800000 */
[----:B------:R-:W-:-:S07]  /*05f0*/  MOV R6, 0x610 ;  /* 0x0000061000067802 */ /* 0x000fce0000000f00 */
[----:B0-2---:R-:W-:Y:S05]  /*0600*/  CALL.REL.NOINC `($__internal_0_$__cuda_sm20_rcp_rn_f32_slowpath) ;  /* 0x0000000000547944 */ /* 0x005fea0003c00000 */
[----:B------:R-:W-:Y:S05]  /*0610*/  BRA `(.L_x_9) ;  /* 0x0000000000107947 */ /* 0x000fea0003800000 */
.L_x_8:
[----:B------:R-:W1:Y:S02]  /*0620*/  MUFU.RCP R3, R0 ;  /* 0x0000000000037308 */ /* 0x000e640000001000 */
[----:B-1----:R-:W-:-:S04]  /*0630*/  FFMA R6, R3, R0, -1 ;  /* 0xbf80000003067423 */ /* 0x002fc80000000000 */
[----:B------:R-:W-:-:S04]  /*0640*/  FADD.FTZ R6, -R6, -RZ ;  /* 0x800000ff06067221 */ /* 0x000fc80000010100 */
[----:B------:R-:W-:-:S07]  /*0650*/  FFMA R3, R3, R6, R3 ;  /* 0x0000000603037223 */ /* 0x000fce0000000003 */
.L_x_9:
[----:B0-----:R-:W-:-:S04]  /*0660*/  IMAD.WIDE R10, R7, 0x4, R8 ;  /* 0x00000004070a7825 */ /* 0x001fc800078e0208 */
[C---:B------:R-:W-:Y:S02]  /*0670*/  IMAD.WIDE R12, R7.reuse, 0x4, R4 ;  /* 0x00000004070c7825 */ /* 0x040fe400078e0204 */
[----:B------:R-:W3:Y:S04]  /*0680*/  LDG.E R10, desc[UR8][R10.64] ;  /* 0x000000080a0a7981 */ /* 0x000ee8000c1e1900 */
[----:B------:R-:W3:Y:S01]  /*0690*/  LDG.E R13, desc[UR8][R12.64] ;  /* 0x000000080c0d7981 */ /* 0x000ee2000c1e1900 */
[----:B-1----:R-:W-:Y:S02]  /*06a0*/  SHF.R.S32.HI R15, RZ, 0x1f, R7 ;  /* 0x0000001fff0f7819 */ /* 0x002fe40000011407 */
[----:B------:R-:W-:Y:S02]  /*06b0*/  IADD3 R6, P0, PT, R2, R7, RZ ;  /* 0x0000000702067210 */ /* 0x000fe40007f1e0ff */
[----:B------:R-:W-:-:S02]  /*06c0*/  IADD3 R7, PT, PT, R7, UR6, RZ ;  /* 0x0000000607077c10 */ /* 0x000fc4000fffe0ff */
[----:B------:R-:W-:Y:S02]  /*06d0*/  LEA.HI.X.SX32 R15, R2, R15, 0x1, P0 ;  /* 0x0000000f020f7211 */ /* 0x000fe400000f0eff */
[----:B--2---:R-:W-:-:S04]  /*06e0*/  LEA R14, P0, R6, UR4, 0x2 ;  /* 0x00000004060e7c11 */ /* 0x004fc8000f8010ff */
[----:B------:R-:W-:Y:S02]  /*06f0*/  LEA.HI.X R15, R6, UR5, R15, 0x2, P0 ;  /* 0x00000005060f7c11 */ /* 0x000fe400080f140f */
[----:B------:R-:W-:Y:S01]  /*0700*/  ISETP.GE.AND P0, PT, R7, UR7, PT ;  /* 0x0000000707007c0c */ /* 0x000fe2000bf06270 */
[----:B---3--:R-:W-:-:S04]  /*0710*/  FMUL R0, R10, R13 ;  /* 0x0000000d0a007220 */ /* 0x008fc80000400000 */
[----:B------:R-:W-:-:S05]  /*0720*/  FMUL R17, R3, R0 ;  /* 0x0000000003117220 */ /* 0x000fca0000400000 */
[----:B------:R1:W-:Y:S03]  /*0730*/  STG.E desc[UR8][R14.64], R17 ;  /* 0x000000110e007986 */ /* 0x0003e6000c101908 */
[----:B------:R-:W-:Y:S05]  /*0740*/  @!P0 BRA `(.L_x_9) ;  /* 0xfffffffc00c48947 */ /* 0x000fea000383ffff */
[----:B------:R-:W-:Y:S05]  /*0750*/  EXIT ;  /* 0x000000000000794d */ /* 0x000fea0003800000 */
        .weak           $__internal_0_$__cuda_sm20_rcp_rn_f32_slowpath
        .type           $__internal_0_$__cuda_sm20_rcp_rn_f32_slowpath,@function
        .size           $__internal_0_$__cuda_sm20_rcp_rn_f32_slowpath,($__internal_1_$__cuda_sm20_sqrt_rn_f32_slowpath - $__internal_0_$__cuda_sm20_rcp_rn_f32_slowpath)
$__internal_0_$__cuda_sm20_rcp_rn_f32_slowpath:
[----:B------:R-:W-:-:S05]  /*0760*/  IMAD.SHL.U32 R3, R0, 0x2, RZ ;  /* 0x0000000200037824 */ /* 0x000fca00078e00ff */
[----:B------:R-:W-:-:S04]  /*0770*/  SHF.R.U32.HI R14, RZ, 0x18, R3 ;  /* 0x00000018ff0e7819 */ /* 0x000fc80000011603 */
[----:B------:R-:W-:-:S13]  /*0780*/  ISETP.NE.U32.AND P0, PT, R14, RZ, PT ;  /* 0x000000ff0e00720c */ /* 0x000fda0003f05070 */
[----:B------:R-:W-:Y:S05]  /*0790*/  @P0 BRA `(.L_x_10) ;  /* 0x00000000002c0947 */ /* 0x000fea0003800000 */
[----:B------:R-:W-:-:S05]  /*07a0*/  IMAD.SHL.U32 R3, R0, 0x2, RZ ;  /* 0x0000000200037824 */ /* 0x000fca00078e00ff */
[----:B------:R-:W-:-:S13]  /*07b0*/  ISETP.NE.AND P0, PT, R3, RZ, PT ;  /* 0x000000ff0300720c */ /* 0x000fda0003f05270 */
[----:B------:R0:W1:Y:S01]  /*07c0*/  @!P0 MUFU.RCP R3, R0 ;  /* 0x0000000000038308 */ /* 0x0000620000001000 */
[----:B------:R-:W-:Y:S05]  /*07d0*/  @!P0 BRA `(.L_x_11) ;  /* 0x0000000000a48947 */ /* 0x000fea0003800000 */
[----:B------:R-:W-:-:S04]  /*07e0*/  FFMA R10, R0, 1.84467440737095516160e+19, RZ ;  /* 0x5f800000000a7823 */ /* 0x000fc800000000ff */
[----:B-1----:R-:W0:Y:S02]  /*07f0*/  MUFU.RCP R3, R10 ;  /* 0x0000000a00037308 */ /* 0x002e240000001000 */
[----:B0-----:R-:W-:-:S04]  /*0800*/  FFMA R0, R10, R3, -1 ;  /* 0xbf8000000a007423 */ /* 0x001fc80000000003 */
[----:B------:R-:W-:-:S04]  /*0810*/  FADD.FTZ R0, -R0, -RZ ;  /* 0x800000ff00007221 */ /* 0x000fc80000010100 */
[----:B------:R-:W-:-:S04]  /*0820*/  FFMA R0, R3, R0, R3 ;  /* 0x0000000003007223 */ /* 0x000fc80000000003 */
[----:B------:R-:W-:Y:S01]  /*0830*/  FFMA R3, R0, 1.84467440737095516160e+19, RZ ;  /* 0x5f80000000037823 */ /* 0x000fe200000000ff */
[----:B------:R-:W-:Y:S06]  /*0840*/  BRA `(.L_x_11) ;  /* 0x0000000000887947 */ /* 0x000fec0003800000 */
.L_x_10:
[----:B------:R-:W-:-:S05]  /*0850*/  VIADD R16, R14, 0xffffff03 ;  /* 0xffffff030e107836 */ /* 0x000fca0000000000 */
[----:B------:R-:W-:-:S13]  /*0860*/  ISETP.GT.U32.AND P0, PT, R16, 0x1, PT ;  /* 0x000000011000780c */ /* 0x000fda0003f04070 */
[----:B------:R-:W-:Y:S05]  /*0870*/  @P0 BRA `(.L_x_12) ;  /* 0x0000000000780947 */ /* 0x000fea0003800000 */
[----:B------:R-:W-:Y:S01]  /*0880*/  LOP3.LUT R3, R0, 0x7fffff, RZ, 0xc0, !PT ;  /* 0x007fffff00037812 */ /* 0x000fe200078ec0ff */
[----:B------:R-:W-:-:S03]  /*0890*/  IMAD.MOV.U32 R13, RZ, RZ, 0x3 ;  /* 0x00000003ff0d7424 */ /* 0x000fc600078e00ff */
[----:B------:R-:W-:Y:S02]  /*08a0*/  LOP3.LUT R3, R3, 0x3f800000, RZ, 0xfc, !PT ;  /* 0x3f80000003037812 */ /* 0x000fe400078efcff */
[----:B------:R-:W-:Y:S02]  /*08b0*/  SHF.L.U32 R13, R13, R16, RZ ;  /* 0x000000100d0d7219 */ /* 0x000fe400000006ff */
[----:B------:R-:W0:Y:S02]  /*08c0*/  MUFU.RCP R10, R3 ;  /* 0x00000003000a7308 */ /* 0x000e240000001000 */
[----:B0-----:R-:W-:-:S04]  /*08d0*/  FFMA R11, R3, R10, -1 ;  /* 0xbf800000030b7423 */ /* 0x001fc8000000000a */
[----:B------:R-:W-:-:S04]  /*08e0*/  FADD.FTZ R11, -R11, -RZ ;  /* 0x800000ff0b0b7221 */ /* 0x000fc80000010100 */
[CCC-:B------:R-:W-:Y:S01]  /*08f0*/  FFMA.RM R12, R10.reuse, R11.reuse, R10.reuse ;  /* 0x0000000b0a0c7223 */ /* 0x1c0fe2000000400a */
[----:B------:R-:W-:-:S04]  /*0900*/  FFMA.RP R11, R10, R11, R10 ;  /* 0x0000000b0a0b7223 */ /* 0x000fc8000000800a */
[C---:B------:R-:W-:Y:S02]  /*0910*/  LOP3.LUT R10, R12.reuse, 0x7fffff, RZ, 0xc0, !PT ;  /* 0x007fffff0c0a7812 */ /* 0x040fe400078ec0ff */
[----:B------:R-:W-:Y:S02]  /*0920*/  FSETP.NEU.FTZ.AND P0, PT, R12, R11, PT ;  /* 0x0000000b0c00720b */ /* 0x000fe40003f1d000 */
[----:B------:R-:W-:Y:S02]  /*0930*/  LOP3.LUT R10, R10, 0x800000, RZ, 0xfc, !PT ;  /* 0x008000000a0a7812 */ /* 0x000fe400078efcff */
[----:B------:R-:W-:Y:S02]  /*0940*/  SEL R11, RZ, 0xffffffff, !P0 ;  /* 0xffffffffff0b7807 */ /* 0x000fe40004000000 */
[----:B------:R-:W-:-:S03]  /*0950*/  LOP3.LUT R13, R13, R10, RZ, 0xc0, !PT ;  /* 0x0000000a0d0d7212 */ /* 0x000fc600078ec0ff */
[----:B------:R-:W-:Y:S01]  /*0960*/  IMAD.MOV R11, RZ, RZ, -R11 ;  /* 0x000000ffff0b7224 */ /* 0x000fe200078e0a0b */
[----:B------:R-:W-:-:S04]  /*0970*/  SHF.R.U32.HI R13, RZ, R16, R13 ;  /* 0x00000010ff0d7219 */ /* 0x000fc8000001160d */
[----:B------:R-:W-:Y:S02]  /*0980*/  LOP3.LUT P1, RZ, R11, R16, R10, 0xf8, !PT ;  /* 0x000000100bff7212 */ /* 0x000fe4000782f80a */
[C---:B------:R-:W-:Y:S02]  /*0990*/  LOP3.LUT P0, RZ, R13.reuse, 0x1, RZ, 0xc0, !PT ;  /* 0x000000010dff7812 */ /* 0x040fe4000780c0ff */
[----:B------:R-:W-:-:S04]  /*09a0*/  LOP3.LUT P2, RZ, R13, 0x2, RZ, 0xc0, !PT ;  /* 0x000000020dff7812 */ /* 0x000fc8000784c0ff */
[----:B------:R-:W-:Y:S02]  /*09b0*/  PLOP3.LUT P0, PT, P0, P1, P2, 0xe0, 0x0 ;  /* 0x000000000000781c */ /* 0x000fe40000703c20 */
[----:B------:R-:W-:Y:S02]  /*09c0*/  LOP3.LUT P1, RZ, R0, 0x7fffff, RZ, 0xc0, !PT ;  /* 0x007fffff00ff7812 */ /* 0x000fe4000782c0ff */
[----:B------:R-:W-:-:S05]  /*09d0*/  SEL R3, RZ, 0x1, !P0 ;  /* 0x00000001ff037807 */ /* 0x000fca0004000000 */
[----:B------:R-:W-:-:S05]  /*09e0*/  IMAD.MOV R3, RZ, RZ, -R3 ;  /* 0x000000ffff037224 */ /* 0x000fca00078e0a03 */
[----:B------:R-:W-:Y:S01]  /*09f0*/  ISETP.GE.AND P0, PT, R3, RZ, PT ;  /* 0x000000ff0300720c */ /* 0x000fe20003f06270 */
[----:B------:R-:W-:-:S05]  /*0a00*/  VIADD R3, R14, 0xffffff04 ;  /* 0xffffff040e037836 */ /* 0x000fca0000000000 */
[----:B------:R-:W-:-:S07]  /*0a10*/  SHF.R.U32.HI R3, RZ, R3, R10 ;  /* 0x00000003ff037219 */ /* 0x000fce000001160a */
[----:B------:R-:W-:-:S05]  /*0a20*/  @!P0 VIADD R3, R3, 0x1 ;  /* 0x0000000103038836 */ /* 0x000fca0000000000 */
[----:B------:R-:W-:-:S04]  /*0a30*/  @!P1 SHF.L.U32 R3, R3, 0x1, RZ ;  /* 0x0000000103039819 */ /* 0x000fc800000006ff */
[----:B------:R-:W-:Y:S01]  /*0a40*/  LOP3.LUT R3, R3, 0x80000000, R0, 0xf8, !PT ;  /* 0x8000000003037812 */ /* 0x000fe200078ef800 */
[----:B------:R-:W-:Y:S06]  /*0a50*/  BRA `(.L_x_11) ;  /* 0x0000000000047947 */ /* 0x000fec0003800000 */
.L_x_12:
[----:B------:R2:W3:Y:S02]  /*0a60*/  MUFU.RCP R3, R0 ;  /* 0x0000000000037308 */ /* 0x0004e40000001000 */
.L_x_11:
[----:B------:R-:W-:Y:S02]  /*0a70*/  IMAD.MOV.U32 R10, RZ, RZ, R6 ;  /* 0x000000ffff0a7224 */ /* 0x000fe400078e0006 */
[----:B------:R-:W-:-:S04]  /*0a80*/  IMAD.MOV.U32 R11, RZ, RZ, 0x0 ;  /* 0x00000000ff0b7424 */ /* 0x000fc800078e00ff */
[----:B0123--:R-:W-:Y:S05]  /*0a90*/  RET.REL.NODEC R10 `(_Z16rms_norm_forwardPKfS0_PfS1_iiif) ;  /* 0xfffffff40a587950 */ /* 0x00ffea0003c3ffff */
        .weak           $__internal_1_$__cuda_sm20_sqrt_rn_f32_slowpath
        .type           $__internal_1_$__cuda_sm20_sqrt_rn_f32_slowpath,@function
        .size           $__internal_1_$__cuda_sm20_sqrt_rn_f32_slowpath,($__internal_2_$__cuda_sm3x_div_rn_noftz_f32_slowpath - $__internal_1_$__cuda_sm20_sqrt_rn_f32_slowpath)
$__internal_1_$__cuda_sm20_sqrt_rn_f32_slowpath:
[----:B------:R-:W-:-:S13]  /*0aa0*/  LOP3.LUT P0, RZ, R3, 0x7fffffff, RZ, 0xc0, !PT ;  /* 0x7fffffff03ff7812 */ /* 0x000fda000780c0ff */
[----:B------:R-:W-:Y:S05]  /*0ab0*/  @!P0 BRA `(.L_x_13) ;  /* 0x0000000000488947 */ /* 0x000fea0003800000 */
[----:B------:R-:W-:Y:S01]  /*0ac0*/  FSETP.GEU.FTZ.AND P0, PT, R3, RZ, PT ;  /* 0x000000ff0300720b */ /* 0x000fe20003f1e000 */
[----:B------:R-:W-:-:S12]  /*0ad0*/  IMAD.MOV.U32 R0, RZ, RZ, R3 ;  /* 0x000000ffff007224 */ /* 0x000fd800078e0003 */
[----:B------:R-:W-:Y:S01]  /*0ae0*/  @!P0 IMAD.MOV.U32 R3, RZ, RZ, 0x7fffffff ;  /* 0x7fffffffff038424 */ /* 0x000fe200078e00ff */
[----:B------:R-:W-:Y:S06]  /*0af0*/  @!P0 BRA `(.L_x_13) ;  /* 0x0000000000388947 */ /* 0x000fec0003800000 */
[----:B------:R-:W-:-:S13]  /*0b00*/  FSETP.GTU.FTZ.AND P0, PT, |R0|, +INF , PT ;  /* 0x7f8000000000780b */ /* 0x000fda0003f1c200 */
[----:B------:R-:W-:Y:S01]  /*0b10*/  @P0 FADD.FTZ R3, R0, 1 ;  /* 0x3f80000000030421 */ /* 0x000fe20000010000 */
[----:B------:R-:W-:Y:S06]  /*0b20*/  @P0 BRA `(.L_x_13) ;  /* 0x00000000002c0947 */ /* 0x000fec0003800000 */
[----:B------:R-:W-:-:S13]  /*0b30*/  FSETP.NEU.FTZ.AND P0, PT, |R0|, +INF , PT ;  /* 0x7f8000000000780b */ /* 0x000fda0003f1d200 */
[----:B------:R-:W-:Y:S01]  /*0b40*/  @!P0 IMAD.MOV.U32 R3, RZ, RZ, R0 ;  /* 0x000000ffff038224 */ /* 0x000fe200078e0000 */
[----:B------:R-:W-:Y:S06]  /*0b50*/  @!P0 BRA `(.L_x_13) ;  /* 0x0000000000208947 */ /* 0x000fec0003800000 */
[----:B------:R-:W-:-:S04]  /*0b60*/  FFMA R0, R0, 1.84467440737095516160e+19, RZ ;  /* 0x5f80000000007823 */ /* 0x000fc800000000ff */
[----:B------:R-:W0:Y:S02]  /*0b70*/  MUFU.RSQ R3, R0 ;  /* 0x0000000000037308 */ /* 0x000e240000001400 */
[----:B0-----:R-:W-:Y:S01]  /*0b80*/  FMUL.FTZ R9, R0, R3 ;  /* 0x0000000300097220 */ /* 0x001fe20000410000 */
[----:B------:R-:W-:-:S03]  /*0b90*/  FMUL.FTZ R3, R3, 0.5 ;  /* 0x3f00000003037820 */ /* 0x000fc60000410000 */
[----:B------:R-:W-:-:S04]  /*0ba0*/  FADD.FTZ R8, -R9, -RZ ;  /* 0x800000ff09087221 */ /* 0x000fc80000010100 */
[----:B------:R-:W-:-:S04]  /*0bb0*/  FFMA R8, R9, R8, R0 ;  /* 0x0000000809087223 */ /* 0x000fc80000000000 */
[----:B------:R-:W-:-:S04]  /*0bc0*/  FFMA R3, R8, R3, R9 ;  /* 0x0000000308037223 */ /* 0x000fc80000000009 */
[----:B------:R-:W-:-:S07]  /*0bd0*/  FMUL.FTZ R3, R3, 2.3283064365386962891e-10 ;  /* 0x2f80000003037820 */ /* 0x000fce0000410000 */
.L_x_13:
[----:B------:R-:W-:Y:S02]  /*0be0*/  IMAD.MOV.U32 R8, RZ, RZ, R10 ;  /* 0x000000ffff087224 */ /* 0x000fe400078e000a */
[----:B------:R-:W-:-:S04]  /*0bf0*/  IMAD.MOV.U32 R9, RZ, RZ, 0x0 ;  /* 0x00000000ff097424 */ /* 0x000fc800078e00ff */
[----:B------:R-:W-:Y:S05]  /*0c00*/  RET.REL.NODEC R8 `(_Z16rms_norm_forwardPKfS0_PfS1_iiif) ;  /* 0xfffffff008fc7950 */ /* 0x000fea0003c3ffff */
        .weak           $__internal_2_$__cuda_sm3x_div_rn_noftz_f32_slowpath
        .type           $__internal_2_$__cuda_sm3x_div_rn_noftz_f32_slowpath,@function
        .size           $__internal_2_$__cuda_sm3x_div_rn_noftz_f32_slowpath,(.L_x_104 - $__internal_2_$__cuda_sm3x_div_rn_noftz_f32_slowpath)
$__internal_2_$__cuda_sm3x_div_rn_noftz_f32_slowpath:
[--C-:B------:R-:W-:Y:S01]  /*0c10*/  SHF.R.U32.HI R10, RZ, 0x17, R3.reuse ;  /* 0x00000017ff0a7819 */ /* 0x100fe20000011603 */
[--C-:B------:R-:W-:Y:S01]  /*0c20*/  IMAD.MOV.U32 R12, RZ, RZ, R0.reuse ;  /* 0x000000ffff0c7224 */ /* 0x100fe200078e0000 */
[----:B------:R-:W-:Y:S01]  /*0c30*/  SHF.R.U32.HI R9, RZ, 0x17, R0 ;  /* 0x00000017ff097819 */ /* 0x000fe20000011600 */
[----:B------:R-:W-:Y:S01]  /*0c40*/  IMAD.MOV.U32 R13, RZ, RZ, R3 ;  /* 0x000000ffff0d7224 */ /* 0x000fe200078e0003 */
[----:B------:R-:W-:Y:S02]  /*0c50*/  LOP3.LUT R10, R10, 0xff, RZ, 0xc0, !PT ;  /* 0x000000ff0a0a7812 */ /* 0x000fe400078ec0ff */
[----:B------:R-:W-:-:S03]  /*0c60*/  LOP3.LUT R11, R9, 0xff, RZ, 0xc0, !PT ;  /* 0x000000ff090b7812 */ /* 0x000fc600078ec0ff */
[----:B------:R-:W-:Y:S01]  /*0c70*/  VIADD R15, R10, 0xffffffff ;  /* 0xffffffff0a0f7836 */ /* 0x000fe20000000000 */
[----:B------:R-:W-:-:S04]  /*0c80*/  IADD3 R14, PT, PT, R11, -0x1, RZ ;  /* 0xffffffff0b0e7810 */ /* 0x000fc80007ffe0ff */
[----:B------:R-:W-:-:S04]  /*0c90*/  ISETP.GT.U32.AND P0, PT, R15, 0xfd, PT ;  /* 0x000000fd0f00780c */ /* 0x000fc80003f04070 */
[----:B------:R-:W-:-:S13]  /*0ca0*/  ISETP.GT.U32.OR P0, PT, R14, 0xfd, P0 ;  /* 0x000000fd0e00780c */ /* 0x000fda0000704470 */
[----:B------:R-:W-:Y:S01]  /*0cb0*/  @!P0 IMAD.MOV.U32 R9, RZ, RZ, RZ ;  /* 0x000000ffff098224 */ /* 0x000fe200078e00ff */
[----:B------:R-:W-:Y:S06]  /*0cc0*/  @!P0 BRA `(.L_x_14) ;  /* 0x00000000005c8947 */ /* 0x000fec0003800000 */
[----:B------:R-:W-:Y:S02]  /*0cd0*/  FSETP.GTU.FTZ.AND P0, PT, |R0|, +INF , PT ;  /* 0x7f8000000000780b */ /* 0x000fe40003f1c200 */
[----:B------:R-:W-:-:S04]  /*0ce0*/  FSETP.GTU.FTZ.AND P1, PT, |R3|, +INF , PT ;  /* 0x7f8000000300780b */ /* 0x000fc80003f3c200 */
[----:B------:R-:W-:-:S13]  /*0cf0*/  PLOP3.LUT P0, PT, P0, P1, PT, 0xf8, 0x8f ;  /* 0x00000000008f781c */ /* 0x000fda0000703f70 */
[----:B------:R-:W-:Y:S05]  /*0d00*/  @P0 BRA `(.L_x_15) ;  /* 0x0000000400440947 */ /* 0x000fea0003800000 */
[----:B------:R-:W-:-:S13]  /*0d10*/  LOP3.LUT P0, RZ, R13, 0x7fffffff, R12, 0xc8, !PT ;  /* 0x7fffffff0dff7812 */ /* 0x000fda000780c80c */
[----:B------:R-:W-:Y:S05]  /*0d20*/  @!P0 BRA `(.L_x_16) ;  /* 0x0000000400348947 */ /* 0x000fea0003800000 */
[C---:B------:R-:W-:Y:S02]  /*0d30*/  FSETP.NEU.FTZ.AND P2, PT, |R0|.reuse, +INF , PT ;  /* 0x7f8000000000780b */ /* 0x040fe40003f5d200 */
[----:B------:R-:W-:Y:S02]  /*0d40*/  FSETP.NEU.FTZ.AND P1, PT, |R3|, +INF , PT ;  /* 0x7f8000000300780b */ /* 0x000fe40003f3d200 */
[----:B------:R-:W-:-:S11]  /*0d50*/  FSETP.NEU.FTZ.AND P0, PT, |R0|, +INF , PT ;  /* 0x7f8000000000780b */ /* 0x000fd60003f1d200 */
[----:B------:R-:W-:Y:S05]  /*0d60*/  @!P1 BRA !P2, `(.L_x_16) ;  /* 0x0000000400249947 */ /* 0x000fea0005000000 */
[----:B------:R-:W-:-:S04]  /*0d70*/  LOP3.LUT P2, RZ, R12, 0x7fffffff, RZ, 0xc0, !PT ;  /* 0x7fffffff0cff7812 */ /* 0x000fc8000784c0ff */
[----:B------:R-:W-:-:S13]  /*0d80*/  PLOP3.LUT P1, PT, P1, P2, PT, 0x2f, 0xf2 ;  /* 0x0000000000f2781c */ /* 0x000fda0000f24577 */
[----:B------:R-:W-:Y:S05]  /*0d90*/  @P1 BRA `(.L_x_17) ;  /* 0x0000000400101947 */ /* 0x000fea0003800000 */
[----:B------:R-:W-:-:S04]  /*0da0*/  LOP3.LUT P1, RZ, R13, 0x7fffffff, RZ, 0xc0, !PT ;  /* 0x7fffffff0dff7812 */ /* 0x000fc8000782c0ff */
[----:B------:R-:W-:-:S13]  /*0db0*/  PLOP3.LUT P0, PT, P0, P1, PT, 0x2f, 0xf2 ;  /* 0x0000000000f2781c */ /* 0x000fda0000702577 */
[----:B------:R-:W-:Y:S05]  /*0dc0*/  @P0 BRA `(.L_x_18) ;  /* 0x0000000000f80947 */ /* 0x000fea0003800000 */
[----:B------:R-:W-:Y:S02]  /*0dd0*/  ISETP.GE.AND P0, PT, R14, RZ, PT ;  /* 0x000000ff0e00720c */ /* 0x000fe40003f06270 */
[----:B------:R-:W-:-:S11]  /*0de0*/  ISETP.GE.AND P1, PT, R15, RZ, PT ;  /* 0x000000ff0f00720c */ /* 0x000fd60003f26270 */
[----:B------:R-:W-:Y:S02]  /*0df0*/  @P0 IMAD.MOV.U32 R9, RZ, RZ, RZ ;  /* 0x000000ffff090224 */ /* 0x000fe400078e00ff */
[----:B------:R-:W-:Y:S01]  /*0e00*/  @!P0 FFMA R12, R0, 1.84467440737095516160e+19, RZ ;  /* 0x5f800000000c8823 */ /* 0x000fe200000000ff */
[----:B------:R-:W-:Y:S02]  /*0e10*/  @!P0 IMAD.MOV.U32 R9, RZ, RZ, -0x40 ;  /* 0xffffffc0ff098424 */ /* 0x000fe400078e00ff */
[----:B------:R-:W-:Y:S02]  /*0e20*/  @!P1 FFMA R13, R3, 1.84467440737095516160e+19, RZ ;  /* 0x5f800000030d9823 */ /* 0x000fe400000000ff */
[----:B------:R-:W-:-:S07]  /*0e30*/  @!P1 VIADD R9, R9, 0x40 ;  /* 0x0000004009099836 */ /* 0x000fce0000000000 */
.L_x_14:
[----:B------:R-:W-:Y:S01]  /*0e40*/  LEA R0, R10, 0xc0800000, 0x17 ;  /* 0xc08000000a007811 */ /* 0x000fe200078eb8ff */
[----:B------:R-:W-:-:S04]  /*0e50*/  VIADD R11, R11, 0xffffff81 ;  /* 0xffffff810b0b7836 */ /* 0x000fc80000000000 */
[----:B------:R-:W-:Y:S01]  /*0e60*/  IMAD.IADD R13, R13, 0x1, -R0 ;  /* 0x000000010d0d7824 */ /* 0x000fe200078e0a00 */
[C---:B------:R-:W-:Y:S01]  /*0e70*/  IADD3 R10, PT, PT, R11.reuse, 0x7f, -R10 ;  /* 0x0000007f0b0a7810 */ /* 0x040fe20007ffe80a */
[----:B------:R-:W-:Y:S02]  /*0e80*/  IMAD R0, R11, -0x800000, R12 ;  /* 0xff8000000b007824 */ /* 0x000fe400078e020c */
[----:B------:R-:W0:Y:S01]  /*0e90*/  MUFU.RCP R3, R13 ;  /* 0x0000000d00037308 */ /* 0x000e220000001000 */
[----:B------:R-:W-:Y:S01]  /*0ea0*/  FADD.FTZ R15, -R13, -RZ ;  /* 0x800000ff0d0f7221 */ /* 0x000fe20000010100 */
[----:B------:R-:W-:-:S03]  /*0eb0*/  IADD3 R10, PT, PT, R10, R9, RZ ;  /* 0x000000090a0a7210 */ /* 0x000fc60007ffe0ff */
[----:B0-----:R-:W-:-:S04]  /*0ec0*/  FFMA R14, R3, R15, 1 ;  /* 0x3f800000030e7423 */ /* 0x001fc8000000000f */
[----:B------:R-:W-:-:S04]  /*0ed0*/  FFMA R14, R3, R14, R3 ;  /* 0x0000000e030e7223 */ /* 0x000fc80000000003 */
[----:B------:R-:W-:-:S04]  /*0ee0*/  FFMA R3, R0, R14, RZ ;  /* 0x0000000e00037223 */ /* 0x000fc800000000ff */
[----:B------:R-:W-:-:S04]  /*0ef0*/  FFMA R12, R15, R3, R0 ;  /* 0x000000030f0c7223 */ /* 0x000fc80000000000 */
[----:B------:R-:W-:-:S04]  /*0f00*/  FFMA R17, R14, R12, R3 ;  /* 0x0000000c0e117223 */ /* 0x000fc80000000003 */
[----:B------:R-:W-:-:S04]  /*0f10*/  FFMA R12, R15, R17, R0 ;  /* 0x000000110f0c7223 */ /* 0x000fc80000000000 */
[----:B------:R-:W-:-:S05]  /*0f20*/  FFMA R0, R14, R12, R17 ;  /* 0x0000000c0e007223 */ /* 0x000fca0000000011 */
[----:B------:R-:W-:-:S04]  /*0f30*/  SHF.R.U32.HI R3, RZ, 0x17, R0 ;  /* 0x00000017ff037819 */ /* 0x000fc80000011600 */
[----:B------:R-:W-:-:S05]  /*0f40*/  LOP3.LUT R3, R3, 0xff, RZ, 0xc0, !PT ;  /* 0x000000ff03037812 */ /* 0x000fca00078ec0ff */
[----:B------:R-:W-:-:S04]  /*0f50*/  IMAD.IADD R11, R3, 0x1, R10 ;  /* 0x00000001030b7824 */ /* 0x000fc800078e020a */
[----:B------:R-:W-:-:S05]  /*0f60*/  VIADD R3, R11, 0xffffffff ;  /* 0xffffffff0b037836 */ /* 0x000fca0000000000 */
[----:B------:R-:W-:-:S13]  /*0f70*/  ISETP.GE.U32.AND P0, PT, R3, 0xfe, PT ;  /* 0x000000fe0300780c */ /* 0x000fda0003f06070 */
[----:B------:R-:W-:Y:S05]  /*0f80*/  @!P0 BRA `(.L_x_19) ;  /* 0x0000000000808947 */ /* 0x000fea0003800000 */
[----:B------:R-:W-:-:S13]  /*0f90*/  ISETP.GT.AND P0, PT, R11, 0xfe, PT ;  /* 0x000000fe0b00780c */ /* 0x000fda0003f04270 */
[----:B------:R-:W-:Y:S05]  /*0fa0*/  @P0 BRA `(.L_x_20) ;  /* 0x00000000006c0947 */ /* 0x000fea0003800000 */
[----:B------:R-:W-:-:S13]  /*0fb0*/  ISETP.GE.AND P0, PT, R11, 0x1, PT ;  /* 0x000000010b00780c */ /* 0x000fda0003f06270 */
[----:B------:R-:W-:Y:S05]  /*0fc0*/  @P0 BRA `(.L_x_21) ;  /* 0x0000000000980947 */ /* 0x000fea0003800000 */
[----:B------:R-:W-:Y:S02]  /*0fd0*/  ISETP.GE.AND P0, PT, R11, -0x18, PT ;  /* 0xffffffe80b00780c */ /* 0x000fe40003f06270 */
[----:B------:R-:W-:-:S11]  /*0fe0*/  LOP3.LUT R0, R0, 0x80000000, RZ, 0xc0, !PT ;  /* 0x8000000000007812 */ /* 0x000fd600078ec0ff */
[----:B------:R-:W-:Y:S05]  /*0ff0*/  @!P0 BRA `(.L_x_21) ;  /* 0x00000000008c8947 */ /* 0x000fea0003800000 */
[CCC-:B------:R-:W-:Y:S01]  /*1000*/  FFMA.RZ R3, R14.reuse, R12.reuse, R17.reuse ;  /* 0x0000000c0e037223 */ /* 0x1c0fe2000000c011 */
[CCC-:B------:R-:W-:Y:S01]  /*1010*/  FFMA.RM R10, R14.reuse, R12.reuse, R17.reuse ;  /* 0x0000000c0e0a7223 */ /* 0x1c0fe20000004011 */
[C---:B------:R-:W-:Y:S02]  /*1020*/  ISETP.NE.AND P2, PT, R11.reuse, RZ, PT ;  /* 0x000000ff0b00720c */ /* 0x040fe40003f45270 */
[----:B------:R-:W-:Y:S02]  /*1030*/  ISETP.NE.AND P1, PT, R11, RZ, PT ;  /* 0x000000ff0b00720c */ /* 0x000fe40003f25270 */
[----:B------:R-:W-:Y:S01]  /*1040*/  LOP3.LUT R9, R3, 0x7fffff, RZ, 0xc0, !PT ;  /* 0x007fffff03097812 */ /* 0x000fe200078ec0ff */
[----:B------:R-:W-:Y:S01]  /*1050*/  FFMA.RP R3, R14, R12, R17 ;  /* 0x0000000c0e037223 */ /* 0x000fe20000008011 */
[----:B------:R-:W-:Y:S02]  /*1060*/  VIADD R12, R11, 0x20 ;  /* 0x000000200b0c7836 */ /* 0x000fe40000000000 */
[----:B------:R-:W-:Y:S01]  /*1070*/  LOP3.LUT R9, R9, 0x800000, RZ, 0xfc, !PT ;  /* 0x0080000009097812 */ /* 0x000fe200078efcff */
[----:B------:R-:W-:Y:S01]  /*1080*/  IMAD.MOV R11, RZ, RZ, -R11 ;  /* 0x000000ffff0b7224 */ /* 0x000fe200078e0a0b */
[----:B------:R-:W-:-:S02]  /*1090*/  FSETP.NEU.FTZ.AND P0, PT, R3, R10, PT ;  /* 0x0000000a0300720b */ /* 0x000fc40003f1d000 */
[----:B------:R-:W-:Y:S02]  /*10a0*/  SHF.L.U32 R12, R9, R12, RZ ;  /* 0x0000000c090c7219 */ /* 0x000fe400000006ff */
[----:B------:R-:W-:Y:S02]  /*10b0*/  SEL R10, R11, RZ, P2 ;  /* 0x000000ff0b0a7207 */ /* 0x000fe40001000000 */
[----:B------:R-:W-:Y:S02]  /*10c0*/  ISETP.NE.AND P1, PT, R12, RZ, P1 ;  /* 0x000000ff0c00720c */ /* 0x000fe40000f25270 */
[----:B------:R-:W-:Y:S02]  /*10d0*/  SHF.R.U32.HI R10, RZ, R10, R9 ;  /* 0x0000000aff0a7219 */ /* 0x000fe40000011609 */
[----:B------:R-:W-:Y:S02]  /*10e0*/  PLOP3.LUT P0, PT, P0, P1, PT, 0xf8, 0x8f ;  /* 0x00000000008f781c */ /* 0x000fe40000703f70 */
[----:B------:R-:W-:-:S02]  /*10f0*/  SHF.R.U32.HI R12, RZ, 0x1, R10 ;  /* 0x00000001ff0c7819 */ /* 0x000fc4000001160a */
[----:B------:R-:W-:-:S04]  /*1100*/  SEL R3, RZ, 0x1, !P0 ;  /* 0x00000001ff037807 */ /* 0x000fc80004000000 */
[----:B------:R-:W-:-:S04]  /*1110*/  LOP3.LUT R3, R3, 0x1, R12, 0xf8, !PT ;  /* 0x0000000103037812 */ /* 0x000fc800078ef80c */
[----:B------:R-:W-:-:S05]  /*1120*/  LOP3.LUT R3, R3, R10, RZ, 0xc0, !PT ;  /* 0x0000000a03037212 */ /* 0x000fca00078ec0ff */
[----:B------:R-:W-:-:S05]  /*1130*/  IMAD.IADD R3, R12, 0x1, R3 ;  /* 0x000000010c037824 */ /* 0x000fca00078e0203 */
[----:B------:R-:W-:Y:S01]  /*1140*/  LOP3.LUT R0, R3, R0, RZ, 0xfc, !PT ;  /* 0x0000000003007212 */ /* 0x000fe200078efcff */
[----:B------:R-:W-:Y:S06]  /*1150*/  BRA `(.L_x_21) ;  /* 0x0000000000347947 */ /* 0x000fec0003800000 */
.L_x_20:
[----:B------:R-:W-:-:S04]  /*1160*/  LOP3.LUT R0, R0, 0x80000000, RZ, 0xc0, !PT ;  /* 0x8000000000007812 */ /* 0x000fc800078ec0ff */
[----:B------:R-:W-:Y:S01]  /*1170*/  LOP3.LUT R0, R0, 0x7f800000, RZ, 0xfc, !PT ;  /* 0x7f80000000007812 */ /* 0x000fe200078efcff */
[----:B------:R-:W-:Y:S06]  /*1180*/  BRA `(.L_x_21) ;  /* 0x0000000000287947 */ /* 0x000fec0003800000 */
.L_x_19:
[----:B------:R-:W-:Y:S01]  /*1190*/  IMAD R0, R10, 0x800000, R0 ;  /* 0x008000000a007824 */ /* 0x000fe200078e0200 */
[----:B------:R-:W-:Y:S06]  /*11a0*/  BRA `(.L_x_21) ;  /* 0x0000000000207947 */ /* 0x000fec0003800000 */
.L_x_18:
[----:B------:R-:W-:-:S04]  /*11b0*/  LOP3.LUT R0, R13, 0x80000000, R12, 0x48, !PT ;  /* 0x800000000d007812 */ /* 0x000fc800078e480c */
[----:B------:R-:W-:Y:S01]  /*11c0*/  LOP3.LUT R0, R0, 0x7f800000, RZ, 0xfc, !PT ;  /* 0x7f80000000007812 */ /* 0x000fe200078efcff */
[----:B------:R-:W-:Y:S06]  /*11d0*/  BRA `(.L_x_21) ;  /* 0x0000000000147947 */ /* 0x000fec0003800000 */
.L_x_17:
[----:B------:R-:W-:Y:S01]  /*11e0*/  LOP3.LUT R0, R13, 0x80000000, R12, 0x48, !PT ;  /* 0x800000000d007812 */ /* 0x000fe200078e480c */
[----:B------:R-:W-:Y:S06]  /*11f0*/  BRA `(.L_x_21) ;  /* 0x00000000000c7947 */ /* 0x000fec0003800000 */
.L_x_16:
[----:B------:R-:W0:Y:S01]  /*1200*/  MUFU.RSQ R0, -QNAN ;  /* 0xffc0000000007908 */ /* 0x000e220000001400 */
[----:B------:R-:W-:Y:S05]  /*1210*/  BRA `(.L_x_21) ;  /* 0x0000000000047947 */ /* 0x000fea0003800000 */
.L_x_15:
[----:B------:R-:W-:-:S07]  /*1220*/  FADD.FTZ R0, R0, R3 ;  /* 0x0000000300007221 */ /* 0x000fce0000010000 */
.L_x_21:
[----:B------:R-:W-:-:S04]  /*1230*/  IMAD.MOV.U32 R9, RZ, RZ, 0x0 ;  /* 0x00000000ff097424 */ /* 0x000fc800078e00ff */
[----:B0-----:R-:W-:Y:S05]  /*1240*/  RET.REL.NODEC R8 `(_Z16rms_norm_forwardPKfS0_PfS1_iiif) ;  /* 0xffffffec086c7950 */ /* 0x001fea0003c3ffff */
.L_x_22:
[----:B------:R-:W-:-:S00]  /*1250*/  BRA `(.L_x_22) ;  /* 0xfffffffc00fc7947 */ /* 0x000fc0000383ffff */
[----:B------:R-:W-:-:S00]  /*1260*/  NOP ;  /* 0x0000000000007918 */ /* 0x000fc00000000000 */
        /* <DEDUP_REMOVED lines=9> */
.L_x_104:


//--------------------- .text._Z18group_norm_forwardPKfS0_S0_PfS1_S1_iiiif --------------------------
	.section	.text._Z18group_norm_forwardPKfS0_S0_PfS1_S1_iiiif,"ax",@progbits
	.align	128
        .global         _Z18group_norm_forwardPKfS0_S0_PfS1_S1_iiiif
        .type           _Z18group_norm_forwardPKfS0_S0_PfS1_S1_iiiif,@function
        .size           _Z18group_norm_forwardPKfS0_S0_PfS1_S1_iiiif,(.L_x_105 - _Z18group_norm_forwardPKfS0_S0_PfS1_S1_iiiif)
        .other          _Z18group_norm_forwardPKfS0_S0_PfS1_S1_iiiif,@"STO_CUDA_ENTRY STV_DEFAULT"
_Z18group_norm_forwardPKfS0_S0_PfS1_S1_iiiif:
.text._Z18group_norm_forwardPKfS0_S0_PfS1_S1_iiiif:
[----:B------:R-:W-:Y:S01]  /*0000*/  LDC R1, c[0x0][0x37c] ;  /* 0x0000df00ff017b82 */ /* 0x000fe20000000800 */
[----:B------:R-:W0:Y:S07]  /*0010*/  S2R R12, SR_CTAID.Y ;  /* 0x00000000000c7919 */ /* 0x000e2e0000002600 */
[----:B------:R-:W0:Y:S01]  /*0020*/  LDC.64 R14, c[0x0][0x3b0] ;  /* 0x0000ec00ff0e7b82 */ /* 0x000e220000000a00 */
[----:B------:R-:W1:Y:S07]  /*0030*/  S2R R9, SR_CTAID.X ;  /* 0x0000000000097919 */ /* 0x000e6e0000002500 */
[----:B------:R-:W2:Y:S08]  /*0040*/  S2UR UR4, SR_CTAID.Z ;  /* 0x00000000000479c3 */ /* 0x000eb00000002700 */
[----:B------:R-:W1:Y:S01]  /*0050*/  LDC R6, c[0x0][0x3bc] ;  /* 0x0000ef00ff067b82 */ /* 0x000e620000000800 */
[----:B0-----:R-:W-:-:S04]  /*0060*/  ISETP.GE.AND P0, PT, R12, R15, PT ;  /* 0x0000000f0c00720c */ /* 0x001fc80003f06270 */
[----:B--2---:R-:W-:-:S04]  /*0070*/  ISETP.LE.OR P0, PT, R14, UR4, P0 ;  /* 0x000000040e007c0c */ /* 0x004fc80008703670 */
[----:B-1----:R-:W-:-:S13]  /*0080*/  ISETP.GE.OR P0, PT, R9, R6, P0 ;  /* 0x000000060900720c */ /* 0x002fda0000706670 */
[----:B------:R-:W-:Y:S05]  /*0090*/  @P0 EXIT ;  /* 0x000000000000094d */ /* 0x000fea0003800000 */
[----:B------:R-:W-:Y:S01]  /*00a0*/  IABS R5, R6 ;  /* 0x0000000600057213 */ /* 0x000fe20000000000 */
[----:B------:R-:W0:Y:S01]  /*00b0*/  LDC R13, c[0x0][0x3b8] ;  /* 0x0000ee00ff0d7b82 */ /* 0x000e220000000800 */
[----:B------:R-:W1:Y:S01]  /*00c0*/  S2R R11, SR_TID.X ;  /* 0x00000000000b7919 */ /* 0x000e620000002100 */
[----:B------:R-:W-:Y:S01]  /*00d0*/  IMAD R12, R15, UR4, R12 ;  /* 0x000000040f0c7c24 */ /* 0x000fe2000f8e020c */
[----:B------:R-:W2:Y:S01]  /*00e0*/  I2F.RP R0, R5 ;  /* 0x0000000500007306 */ /* 0x000ea20000209400 */
[----:B------:R-:W3:Y:S01]  /*00f0*/  LDCU UR7, c[0x0][0x360] ;  /* 0x00006c00ff0777ac */ /* 0x000ee20008000800 */
[----:B------:R-:W-:Y:S01]  /*0100*/  BSSY.RECONVERGENT B0, `(.L_x_23) ;  /* 0x000002a000007945 */ /* 0x000fe20003800200 */
[----:B------:R-:W4:Y:S05]  /*0110*/  LDCU.64 UR8, c[0x0][0x358] ;  /* 0x00006b00ff0877ac */ /* 0x000f2a0008000a00 */
[----:B--2---:R-:W2:Y:S01]  /*0120*/  MUFU.RCP R0, R0 ;  /* 0x0000000000007308 */ /* 0x004ea20000001000 */
[----:B0-----:R-:W-:-:S02]  /*0130*/  IMAD R8, R12, R13, RZ ;  /* 0x0000000d0c087224 */ /* 0x001fc400078e02ff */
[----:B--2---:R-:W-:-:S05]  /*0140*/  VIADD R2, R0, 0xffffffe ;  /* 0x0ffffffe00027836 */ /* 0x004fca0000000000 */
[----:B------:R0:W2:Y:S02]  /*0150*/  F2I.FTZ.U32.TRUNC.NTZ R3, R2 ;  /* 0x0000000200037305 */ /* 0x0000a4000021f000 */
[----:B0-----:R-:W-:Y:S02]  /*0160*/  IMAD.MOV.U32 R2, RZ, RZ, RZ ;  /* 0x000000ffff027224 */ /* 0x001fe400078e00ff */
[----:B--2---:R-:W-:-:S04]  /*0170*/  IMAD.MOV R4, RZ, RZ, -R3 ;  /* 0x000000ffff047224 */ /* 0x004fc800078e0a03 */
[----:B------:R-:W-:Y:S01]  /*0180*/  IMAD R7, R4, R5, RZ ;  /* 0x0000000504077224 */ /* 0x000fe200078e02ff */
[----:B------:R-:W-:-:S03]  /*0190*/  IABS R4, R13 ;  /* 0x0000000d00047213 */ /* 0x000fc60000000000 */
[----:B------:R-:W-:-:S06]  /*01a0*/  IMAD.HI.U32 R3, R3, R7, R2 ;  /* 0x0000000703037227 */ /* 0x000fcc00078e0002 */
[----:B------:R-:W-:-:S04]  /*01b0*/  IMAD.HI.U32 R10, R3, R4, RZ ;  /* 0x00000004030a7227 */ /* 0x000fc800078e00ff */
[----:B------:R-:W-:-:S04]  /*01c0*/  IMAD.MOV R0, RZ, RZ, -R10 ;  /* 0x000000ffff007224 */ /* 0x000fc800078e0a0a */
[----:B------:R-:W-:-:S05]  /*01d0*/  IMAD R0, R5, R0, R4 ;  /* 0x0000000005007224 */ /* 0x000fca00078e0204 */
[----:B------:R-:W-:-:S13]  /*01e0*/  ISETP.GT.U32.AND P2, PT, R5, R0, PT ;  /* 0x000000000500720c */ /* 0x000fda0003f44070 */
[-C--:B------:R-:W-:Y:S01]  /*01f0*/  @!P2 IADD3 R0, PT, PT, R0, -R5.reuse, RZ ;  /* 0x800000050000a210 */ /* 0x080fe20007ffe0ff */
[----:B------:R-:W-:Y:S01]  /*0200*/  @!P2 VIADD R10, R10, 0x1 ;  /* 0x000000010a0aa836 */ /* 0x000fe20000000000 */
[----:B------:R-:W-:Y:S02]  /*0210*/  ISETP.NE.AND P2, PT, R6, RZ, PT ;  /* 0x000000ff0600720c */ /* 0x000fe40003f45270 */
[----:B------:R-:W-:Y:S02]  /*0220*/  ISETP.GE.U32.AND P0, PT, R0, R5, PT ;  /* 0x000000050000720c */ /* 0x000fe40003f06070 */
[----:B------:R-:W-:Y:S01]  /*0230*/  LOP3.LUT R0, R13, R6, RZ, 0x3c, !PT ;  /* 0x000000060d007212 */ /* 0x000fe200078e3cff */
[----:B------:R-:W0:Y:S01]  /*0240*/  LDC.64 R4, c[0x0][0x380] ;  /* 0x0000e000ff047b82 */ /* 0x000e220000000a00 */
[----:B------:R-:W-:Y:S02]  /*0250*/  HFMA2 R13, -RZ, RZ, 0, 0 ;  /* 0x00000000ff0d7431 */ /* 0x000fe400000001ff */
[----:B------:R-:W-:Y:S01]  /*0260*/  ISETP.GE.AND P1, PT, R0, RZ, PT ;  /* 0x000000ff0000720c */ /* 0x000fe20003f26270 */
[----:B------:R-:W-:-:S06]  /*0270*/  IMAD.MOV.U32 R0, RZ, RZ, RZ ;  /* 0x000000ffff007224 */ /* 0x000fcc00078e00ff */
[----:B------:R-:W-:-:S06]  /*0280*/  @P0 VIADD R10, R10, 0x1 ;  /* 0x000000010a0a0836 */ /* 0x000fcc0000000000 */
[----:B------:R-:W-:Y:S01]  /*0290*/  @!P1 IMAD.MOV R10, RZ, RZ, -R10 ;  /* 0x000000ffff0a9224 */ /* 0x000fe200078e0a0a */
[----:B------:R-:W-:-:S04]  /*02a0*/  @!P2 LOP3.LUT R10, RZ, R6, RZ, 0x33, !PT ;  /* 0x00000006ff0aa212 */ /* 0x000fc800078e33ff */
[----:B-1----:R-:W-:Y:S01]  /*02b0*/  ISETP.GE.AND P0, PT, R11, R10, PT ;  /* 0x0000000a0b00720c */ /* 0x002fe20003f06270 */
[----:B------:R-:W-:Y:S02]  /*02c0*/  IMAD R6, R10, R9, R10 ;  /* 0x000000090a067224 */ /* 0x000fe400078e020a */
[----:B0-----:R-:W-:-:S04]  /*02d0*/  IMAD.WIDE R4, R8, 0x4, R4 ;  /* 0x0000000408047825 */ /* 0x001fc800078e0204 */
[----:B------:R-:W-:-:S06]  /*02e0*/  IMAD R7, R10, R9, R11 ;  /* 0x000000090a077224 */ /* 0x000fcc00078e020b */
[----:B---34-:R-:W-:Y:S05]  /*02f0*/  @P0 BRA `(.L_x_24) ;  /* 0x0000000000280947 */ /* 0x018fea0003800000 */
[----:B------:R-:W-:Y:S02]  /*0300*/  IMAD.MOV.U32 R13, RZ, RZ, RZ ;  /* 0x000000ffff0d7224 */ /* 0x000fe400078e00ff */
[----:B------:R-:W-:Y:S02]  /*0310*/  IMAD.MOV.U32 R15, RZ, RZ, R7 ;  /* 0x000000ffff0f7224 */ /* 0x000fe400078e0007 */
[----:B------:R-:W-:-:S07]  /*0320*/  IMAD.MOV.U32 R0, RZ, RZ, RZ ;  /* 0x000000ffff007224 */ /* 0x000fce00078e00ff */
.L_x_25:
[----:B------:R-:W-:-:S06]  /*0330*/  IMAD.WIDE R2, R15, 0x4, R4 ;  /* 0x000000040f027825 */ /* 0x000fcc00078e0204 */
[----:B------:R-:W2:Y:S01]  /*0340*/  LDG.E R2, desc[UR8][R2.64] ;  /* 0x0000000802027981 */ /* 0x000ea2000c1e1900 */
[----:B------:R-:W-:-:S05]  /*0350*/  VIADD R15, R15, UR7 ;  /* 0x000000070f0f7c36 */ /* 0x000fca0008000000 */
[----:B------:R-:W-:Y:S01]  /*0360*/  ISETP.GE.AND P0, PT, R15, R6, PT ;  /* 0x000000060f00720c */ /* 0x000fe20003f06270 */
[C---:B--2---:R-:W-:Y:S01]  /*0370*/  FADD R0, R2.reuse, R0 ;  /* 0x0000000002007221 */ /* 0x044fe20000000000 */
[----:B------:R-:W-:-:S11]  /*0380*/  FFMA R13, R2, R2, R13 ;  /* 0x00000002020d7223 */ /* 0x000fd6000000000d */
[----:B------:R-:W-:Y:S05]  /*0390*/  @!P0 BRA `(.L_x_25) ;  /* 0xfffffffc00e48947 */ /* 0x000fea000383ffff */
.L_x_24:
[----:B------:R-:W-:Y:S05]  /*03a0*/  BSYNC.RECONVERGENT B0 ;  /* 0x0000000000007941 */ /* 0x000fea0003800200 */
.L_x_23:
[----:B------:R-:W0:Y:S01]  /*03b0*/  S2UR UR5, SR_CgaCtaId ;  /* 0x00000000000579c3 */ /* 0x000e220000008800 */
[----:B------:R-:W-:Y:S01]  /*03c0*/  UMOV UR4, 0x400 ;  /* 0x0000040000047882 */ /* 0x000fe20000000000 */
[----:B------:R-:W-:Y:S02]  /*03d0*/  UISETP.GE.U32.AND UP0, UPT, UR7, 0x2, UPT ;  /* 0x000000020700788c */ /* 0x000fe4000bf06070 */
[----:B0-----:R-:W-:-:S04]  /*03e0*/  ULEA UR4, UR5, UR4, 0x18 ;  /* 0x0000000405047291 */ /* 0x001fc8000f8ec0ff */
[----:B------:R-:W-:Y:S02]  /*03f0*/  ULEA UR6, UR7, UR4, 0x2 ;  /* 0x0000000407067291 */ /* 0x000fe4000f8e10ff */
[----:B------:R-:W-:-:S04]  /*0400*/  LEA R3, R11, UR4, 0x2 ;  /* 0x000000040b037c11 */ /* 0x000fc8000f8e10ff */
[----:B------:R-:W-:Y:S01]  /*0410*/  LEA R2, R11, UR6, 0x2 ;  /* 0x000000060b027c11 */ /* 0x000fe2000f8e10ff */
[----:B------:R0:W-:Y:S04]  /*0420*/  STS [R3], R0 ;  /* 0x0000000003007388 */ /* 0x0001e80000000800 */
[----:B------:R0:W-:Y:S01]  /*0430*/  STS [R2], R13 ;  /* 0x0000000d02007388 */ /* 0x0001e20000000800 */
[----:B------:R-:W-:Y:S06]  /*0440*/  BAR.SYNC.DEFER_BLOCKING 0x0 ;  /* 0x0000000000007b1d */ /* 0x000fec0000010000 */
[----:B------:R-:W-:Y:S05]  /*0450*/  BRA.U !UP0, `(.L_x_26) ;  /* 0x0000000108507547 */ /* 0x000fea000b800000 */
[----:B0-----:R-:W-:-:S07]  /*0460*/  MOV R0, UR7 ;  /* 0x0000000700007c02 */ /* 0x001fce0008000f00 */
.L_x_29:
[----:B------:R-:W-:Y:S01]  /*0470*/  SHF.R.U32.HI R18, RZ, 0x1, R0 ;  /* 0x00000001ff127819 */ /* 0x000fe20000011600 */
[----:B------:R-:W-:Y:S03]  /*0480*/  BSSY.RECONVERGENT B0, `(.L_x_27) ;  /* 0x000000d000007945 */ /* 0x000fe60003800200 */
[----:B------:R-:W-:-:S13]  /*0490*/  ISETP.GE.U32.AND P0, PT, R11, R18, PT ;  /* 0x000000120b00720c */ /* 0x000fda0003f06070 */
[----:B0-----:R-:W-:Y:S05]  /*04a0*/  @P0 BRA `(.L_x_28) ;  /* 0x0000000000280947 */ /* 0x001fea0003800000 */
[C---:B------:R-:W-:Y:S01]  /*04b0*/  IMAD R13, R18.reuse, 0x4, R3 ;  /* 0x00000004120d7824 */ /* 0x040fe200078e0203 */
[----:B------:R-:W-:Y:S01]  /*04c0*/  LDS R14, [R3] ;  /* 0x00000000030e7984 */ /* 0x000fe20000000800 */
[----:B------:R-:W-:-:S04]  /*04d0*/  IMAD R15, R18, 0x4, R2 ;  /* 0x00000004120f7824 */ /* 0x000fc800078e0202 */
[----:B------:R-:W0:Y:S02]  /*04e0*/  LDS R13, [R13] ;  /* 0x000000000d0d7984 */ /* 0x000e240000000800 */
[----:B0-----:R-:W-:-:S05]  /*04f0*/  FADD R14, R13, R14 ;  /* 0x0000000e0d0e7221 */ /* 0x001fca0000000000 */
[----:B------:R-:W-:Y:S04]  /*0500*/  STS [R3], R14 ;  /* 0x0000000e03007388 */ /* 0x000fe80000000800 */
[----:B------:R-:W-:Y:S04]  /*0510*/  LDS R15, [R15] ;  /* 0x000000000f0f7984 */ /* 0x000fe80000000800 */
[----:B------:R-:W0:Y:S02]  /*0520*/  LDS R16, [R2] ;  /* 0x0000000002107984 */ /* 0x000e240000000800 */
[----:B0-----:R-:W-:-:S05]  /*0530*/  FADD R17, R15, R16 ;  /* 0x000000100f117221 */ /* 0x001fca0000000000 */
[----:B------:R0:W-:Y:S02]  /*0540*/  STS [R2], R17 ;  /* 0x0000001102007388 */ /* 0x0001e40000000800 */
.L_x_28:
[----:B------:R-:W-:Y:S05]  /*0550*/  BSYNC.RECONVERGENT B0 ;  /* 0x0000000000007941 */ /* 0x000fea0003800200 */
.L_x_27:
[----:B------:R-:W-:Y:S01]  /*0560*/  BAR.SYNC.DEFER_BLOCKING 0x0 ;  /* 0x0000000000007b1d */ /* 0x000fe20000010000 */
[----:B------:R-:W-:Y:S01]  /*0570*/  ISETP.GT.U32.AND P0, PT, R0, 0x3, PT ;  /* 0x000000030000780c */ /* 0x000fe20003f04070 */
[----:B------:R-:W-:-:S12]  /*0580*/  IMAD.MOV.U32 R0, RZ, RZ, R18 ;  /* 0x000000ffff007224 */ /* 0x000fd800078e0012 */
[----:B------:R-:W-:Y:S05]  /*0590*/  @P0 BRA `(.L_x_29) ;  /* 0xfffffffc00b40947 */ /* 0x000fea000383ffff */
.L_x_26:
[----:B------:R-:W1:Y:S01]  /*05a0*/  S2UR UR5, SR_CgaCtaId ;  /* 0x00000000000579c3 */ /* 0x000e620000008800 */
[----:B------:R-:W-:Y:S01]  /*05b0*/  UMOV UR4, 0x400 ;  /* 0x0000040000047882 */ /* 0x000fe20000000000 */
[----:B0-----:R-:W-:-:S04]  /*05c0*/  I2FP.F32.S32 R3, R10 ;  /* 0x0000000a00037245 */ /* 0x001fc80000201400 */
[----:B------:R-:W0:Y:S02]  /*05d0*/  MUFU.RCP R2, R3 ;  /* 0x0000000300027308 */ /* 0x000e240000001000 */
[----:B0-----:R-:W-:Y:S01]  /*05e0*/  FFMA R13, -R3, R2, 1 ;  /* 0x3f800000030d7423 */ /* 0x001fe20000000102 */
[----:B-1----:R-:W-:-:S03]  /*05f0*/  ULEA UR4, UR5, UR4, 0x18 ;  /* 0x0000000405047291 */ /* 0x002fc6000f8ec0ff */
[----:B------:R-:W-:-:S06]  /*0600*/  FFMA R13, R2, R13, R2 ;  /* 0x0000000d020d7223 */ /* 0x000fcc0000000002 */
[----:B------:R-:W0:Y:S02]  /*0610*/  LDS R0, [UR4] ;  /* 0x00000004ff007984 */ /* 0x000e240008000800 */
[----:B0-----:R-:W0:Y:S01]  /*0620*/  FCHK P0, R0, R3 ;  /* 0x0000000300007302 */ /* 0x001e220000000000 */
[----:B------:R-:W-:-:S04]  /*0630*/  FFMA R2, R0, R13, RZ ;  /* 0x0000000d00027223 */ /* 0x000fc800000000ff */
[----:B------:R-:W-:-:S04]  /*0640*/  FFMA R14, -R3, R2, R0 ;  /* 0x00000002030e7223 */ /* 0x000fc80000000100 */
[----:B------:R-:W-:Y:S01]  /*0650*/  FFMA R2, R13, R14, R2 ;  /* 0x0000000e0d027223 */ /* 0x000fe20000000002 */
[----:B0-----:R-:W-:Y:S06]  /*0660*/  @!P0 BRA `(.L_x_30) ;  /* 0x00000000000c8947 */ /* 0x001fec0003800000 */
[----:B------:R-:W-:-:S07]  /*0670*/  MOV R14, 0x690 ;  /* 0x00000690000e7802 */ /* 0x000fce0000000f00 */
[----:B------:R-:W-:Y:S05]  /*0680*/  CALL.REL.NOINC `($__internal_3_$__cuda_sm3x_div_rn_noftz_f32_slowpath) ;  /* 0x0000000000dc7944 */ /* 0x000fea0003c00000 */
[----:B------:R-:W-:-:S07]  /*0690*/  IMAD.MOV.U32 R2, RZ, RZ, R0 ;  /* 0x000000ffff027224 */ /* 0x000fce00078e0000 */
.L_x_30:
[----:B------:R-:W0:Y:S01]  /*06a0*/  LDS R14, [UR6] ;  /* 0x00000006ff0e7984 */ /* 0x000e220008000800 */
        /* <DEDUP_REMOVED lines=8> */
[----:B------:R-:W-:Y:S02]  /*0730*/  MOV R0, R14 ;  /* 0x0000000e00007202 */ /* 0x000fe40000000f00 */
[----:B------:R-:W-:-:S07]  /*0740*/  MOV R14, 0x760 ;  /* 0x00000760000e7802 */ /* 0x000fce0000000f00 */
[----:B------:R-:W-:Y:S05]  /*0750*/  CALL.REL.NOINC `($__internal_3_$__cuda_sm3x_div_rn_noftz_f32_slowpath) ;  /* 0x0000000000a87944 */ /* 0x000fea0003c00000 */
[----:B------:R-:W-:-:S07]  /*0760*/  IMAD.MOV.U32 R13, RZ, RZ, R0 ;  /* 0x000000ffff0d7224 */ /* 0x000fce00078e0000 */
.L_x_31:
[C---:B------:R-:W-:Y:S01]  /*0770*/  ISETP.NE.AND P0, PT, R11.reuse, RZ, PT ;  /* 0x000000ff0b00720c */ /* 0x040fe20003f05270 */
[----:B------:R-:W0:Y:S01]  /*0780*/  LDC.64 R16, c[0x0][0x3a0] ;  /* 0x0000e800ff107b82 */ /* 0x000e220000000a00 */
[----:B------:R-:W-:Y:S01]  /*0790*/  ISETP.GE.AND P1, PT, R11, R10, PT ;  /* 0x0000000a0b00720c */ /* 0x000fe20003f26270 */
[----:B------:R-:W-:Y:S01]  /*07a0*/  FFMA R13, -R2, R2, R13 ;  /* 0x00000002020d7223 */ /* 0x000fe2000000010d */
[----:B------:R-:W1:Y:S05]  /*07b0*/  LDCU UR4, c[0x0][0x3c0] ;  /* 0x00007800ff0477ac */ /* 0x000e6a0008000800 */
[----:B------:R-:W2:Y:S08]  /*07c0*/  LDC.64 R14, c[0x0][0x3a8] ;  /* 0x0000ea00ff0e7b82 */ /* 0x000eb00000000a00 */
[----:B------:R-:W3:Y:S02]  /*07d0*/  @!P0 LDC R0, c[0x0][0x3bc] ;  /* 0x0000ef00ff008b82 */ /* 0x000ee40000000800 */
[----:B---3--:R-:W-:-:S02]  /*07e0*/  @!P0 IMAD R9, R12, R0, R9 ;  /* 0x000000000c098224 */ /* 0x008fc400078e0209 */
[----:B-1----:R-:W-:Y:S02]  /*07f0*/  FADD R0, R13, UR4 ;  /* 0x000000040d007e21 */ /* 0x002fe40008000000 */
[----:B0-----:R-:W-:-:S04]  /*0800*/  @!P0 IMAD.WIDE.U32 R10, R9, 0x4, R16 ;  /* 0x00000004090a8825 */ /* 0x001fc800078e0010 */
[----:B--2---:R-:W-:Y:S01]  /*0810*/  @!P0 IMAD.WIDE.U32 R14, R9, 0x4, R14 ;  /* 0x00000004090e8825 */ /* 0x004fe200078e000e */
[----:B------:R0:W-:Y:S04]  /*0820*/  @!P0 STG.E desc[UR8][R10.64], R2 ;  /* 0x000000020a008986 */ /* 0x0001e8000c101908 */
[----:B------:R0:W-:Y:S01]  /*0830*/  @!P0 STG.E desc[UR8][R14.64], R13 ;  /* 0x0000000d0e008986 */ /* 0x0001e2000c101908 */
[----:B------:R-:W-:Y:S06]  /*0840*/  BAR.SYNC.DEFER_BLOCKING 0x0 ;  /* 0x0000000000007b1d */ /* 0x000fec0000010000 */
[----:B------:R-:W-:Y:S05]  /*0850*/  @P1 EXIT ;  /* 0x000000000000194d */ /* 0x000fea0003800000 */
[C---:B------:R-:W-:Y:S01]  /*0860*/  FSETP.GEU.AND P0, PT, |R0|.reuse, 1.175494350822287508e-38, PT ;  /* 0x008000000000780b */ /* 0x040fe20003f0e200 */
[----:B0-----:R-:W0:Y:S01]  /*0870*/  LDC.64 R10, c[0x0][0x388] ;  /* 0x0000e200ff0a7b82 */ /* 0x001e220000000a00 */
[----:B------:R-:W1:Y:S07]  /*0880*/  LDCU.64 UR4, c[0x0][0x398] ;  /* 0x00007300ff0477ac */ /* 0x000e6e0008000a00 */
[----:B------:R-:W2:Y:S04]  /*0890*/  LDC.64 R12, c[0x0][0x390] ;  /* 0x0000e400ff0c7b82 */ /* 0x000ea80000000a00 */
[----:B------:R-:W-:-:S04]  /*08a0*/  @!P0 FMUL R0, R0, 16777216 ;  /* 0x4b80000000008820 */ /* 0x000fc80000400000 */
[----:B------:R-:W3:Y:S02]  /*08b0*/  MUFU.RSQ R3, R0 ;  /* 0x0000000000037308 */ /* 0x000ee40000001400 */
[----:B-1-3--:R-:W-:-:S07]  /*08c0*/  @!P0 FMUL R3, R3, 4096 ;  /* 0x4580000003038820 */ /* 0x00afce0000400000 */
.L_x_32:
[----:B------:R-:W-:-:S04]  /*08d0*/  IMAD.WIDE R16, R7, 0x4, R4 ;  /* 0x0000000407107825 */ /* 0x000fc800078e0204 */
[C---:B0-----:R-:W-:Y:S02]  /*08e0*/  IMAD.WIDE R18, R7.reuse, 0x4, R10 ;  /* 0x0000000407127825 */ /* 0x041fe400078e020a */
[----:B------:R-:W3:Y:S02]  /*08f0*/  LDG.E R17, desc[UR8][R16.64] ;  /* 0x0000000810117981 */ /* 0x000ee4000c1e1900 */
[----:B--2---:R-:W-:Y:S02]  /*0900*/  IMAD.WIDE R20, R7, 0x4, R12 ;  /* 0x0000000407147825 */ /* 0x004fe400078e020c */
[----:B------:R-:W2:Y:S04]  /*0910*/  LDG.E R19, desc[UR8][R18.64] ;  /* 0x0000000812137981 */ /* 0x000ea8000c1e1900 */
[----:B------:R-:W2:Y:S01]  /*0920*/  LDG.E R21, desc[UR8][R20.64] ;  /* 0x0000000814157981 */ /* 0x000ea2000c1e1900 */
[----:B-1----:R-:W-:-:S02]  /*0930*/  SHF.R.S32.HI R9, RZ, 0x1f, R7 ;  /* 0x0000001fff097819 */ /* 0x002fc40000011407 */
[----:B------:R-:W-:Y:S01]  /*0940*/  IADD3 R15, P0, PT, R8, R7, RZ ;  /* 0x00000007080f7210 */ /* 0x000fe20007f1e0ff */
[----:B------:R-:W-:-:S03]  /*0950*/  VIADD R7, R7, UR7 ;  /* 0x0000000707077c36 */ /* 0x000fc60008000000 */
[----:B------:R-:W-:Y:S02]  /*0960*/  LEA.HI.X.SX32 R22, R8, R9, 0x1, P0 ;  /* 0x0000000908167211 */ /* 0x000fe400000f0eff */
[----:B------:R-:W-:-:S04]  /*0970*/  LEA R14, P0, R15, UR4, 0x2 ;  /* 0x000000040f0e7c11 */ /* 0x000fc8000f8010ff */
[----:B------:R-:W-:Y:S02]  /*0980*/  LEA.HI.X R15, R15, UR5, R22, 0x2, P0 ;  /* 0x000000050f0f7c11 */ /* 0x000fe400080f1416 */
[----:B------:R-:W-:Y:S01]  /*0990*/  ISETP.GE.AND P0, PT, R7, R6, PT ;  /* 0x000000060700720c */ /* 0x000fe20003f06270 */
[----:B---3--:R-:W-:-:S04]  /*09a0*/  FADD R0, R17, -R2 ;  /* 0x8000000211007221 */ /* 0x008fc80000000000 */
[----:B------:R-:W-:-:S04]  /*09b0*/  FMUL R0, R3, R0 ;  /* 0x0000000003007220 */ /* 0x000fc80000400000 */
[----:B--2---:R-:W-:-:S05]  /*09c0*/  FFMA R9, R0, R19, R21 ;  /* 0x0000001300097223 */ /* 0x004fca0000000015 */
[----:B------:R1:W-:Y:S01]  /*09d0*/  STG.E desc[UR8][R14.64], R9 ;  /* 0x000000090e007986 */ /* 0x0003e2000c101908 */
[----:B------:R-:W-:Y:S05]  /*09e0*/  @!P0 BRA `(.L_x_32) ;  /* 0xfffffffc00b88947 */ /* 0x000fea000383ffff */
[----:B------:R-:W-:Y:S05]  /*09f0*/  EXIT ;  /* 0x000000000000794d */ /* 0x000fea0003800000 */
        .weak           $__internal_3_$__cuda_sm3x_div_rn_noftz_f32_slowpath
        .type           $__internal_3_$__cuda_sm3x_div_rn_noftz_f32_slowpath,@function
        .size           $__internal_3_$__cuda_sm3x_div_rn_noftz_f32_slowpath,(.L_x_105 - $__internal_3_$__cuda_sm3x_div_rn_noftz_f32_slowpath)
$__internal_3_$__cuda_sm3x_div_rn_noftz_f32_slowpath:
[----:B------:R-:W-:Y:S02]  /*0a00*/  SHF.R.U32.HI R13, RZ, 0x17, R3 ;  /* 0x00000017ff0d7819 */ /* 0x000fe40000011603 */
[----:B------:R-:W-:Y:S02]  /*0a10*/  SHF.R.U32.HI R15, RZ, 0x17, R0 ;  /* 0x00000017ff0f7819 */ /* 0x000fe40000011600 */
[----:B------:R-:W-:Y:S02]  /*0a20*/  LOP3.LUT R13, R13, 0xff, RZ, 0xc0, !PT ;  /* 0x000000ff0d0d7812 */ /* 0x000fe400078ec0ff */
[----:B------:R-:W-:Y:S02]  /*0a30*/  LOP3.LUT R18, R15, 0xff, RZ, 0xc0, !PT ;  /* 0x000000ff0f127812 */ /* 0x000fe400078ec0ff */
[----:B------:R-:W-:Y:S01]  /*0a40*/  MOV R17, R3 ;  /* 0x0000000300117202 */ /* 0x000fe20000000f00 */
[----:B------:R-:W-:Y:S02]  /*0a50*/  VIADD R19, R13, 0xffffffff ;  /* 0xffffffff0d137836 */ /* 0x000fe40000000000 */
[----:B------:R-:W-:-:S03]  /*0a60*/  VIADD R16, R18, 0xffffffff ;  /* 0xffffffff12107836 */ /* 0x000fc60000000000 */
        /* <DEDUP_REMOVED lines=25> */
[----:B------:R-:W-:-:S03]  /*0c00*/  @!P1 FFMA R17, R3, 1.84467440737095516160e+19, RZ ;  /* 0x5f80000003119823 */ /* 0x000fc600000000ff */
[----:B------:R-:W-:-:S07]  /*0c10*/  @!P1 IADD3 R15, PT, PT, R15, 0x40, RZ ;  /* 0x000000400f0f9810 */ /* 0x000fce0007ffe0ff */
.L_x_33:
[----:B------:R-:W-:Y:S01]  /*0c20*/  LEA R16, R13, 0xc0800000, 0x17 ;  /* 0xc08000000d107811 */ /* 0x000fe200078eb8ff */
[----:B------:R-:W-:-:S04]  /*0c30*/  VIADD R18, R18, 0xffffff81 ;  /* 0xffffff8112127836 */ /* 0x000fc80000000000 */
[----:B------:R-:W-:Y:S02]  /*0c40*/  IMAD.IADD R19, R17, 0x1, -R16 ;  /* 0x0000000111137824 */ /* 0x000fe400078e0a10 */
[C---:B------:R-:W-:Y:S01]  /*0c50*/  IMAD R0, R18.reuse, -0x800000, R0 ;  /* 0xff80000012007824 */ /* 0x040fe200078e0200 */
[----:B------:R-:W-:Y:S01]  /*0c60*/  IADD3 R18, PT, PT, R18, 0x7f, -R13 ;  /* 0x0000007f12127810 */ /* 0x000fe20007ffe80d */
[----:B------:R-:W0:Y:S01]  /*0c70*/  MUFU.RCP R17, R19 ;  /* 0x0000001300117308 */ /* 0x000e220000001000 */
[----:B------:R-:W-:-:S03]  /*0c80*/  FADD.FTZ R21, -R19, -RZ ;  /* 0x800000ff13157221 */ /* 0x000fc60000010100 */
[----:B------:R-:W-:Y:S02]  /*0c90*/  IMAD.IADD R18, R18, 0x1, R15 ;  /* 0x0000000112127824 */ /* 0x000fe400078e020f */
        /* <DEDUP_REMOVED lines=8> */
[----:B------:R-:W-:-:S04]  /*0d20*/  LOP3.LUT R13, R13, 0xff, RZ, 0xc0, !PT ;  /* 0x000000ff0d0d7812 */ /* 0x000fc800078ec0ff */
[----:B------:R-:W-:-:S05]  /*0d30*/  IADD3 R19, PT, PT, R13, R18, RZ ;  /* 0x000000120d137210 */ /* 0x000fca0007ffe0ff */
        /* <DEDUP_REMOVED lines=10> */
[-CC-:B------:R-:W-:Y:S01]  /*0de0*/  FFMA.RZ R13, R17, R21.reuse, R16.reuse ;  /* 0x00000015110d7223 */ /* 0x180fe2000000c010 */
[C---:B------:R-:W-:Y:S01]  /*0df0*/  VIADD R18, R19.reuse, 0x20 ;  /* 0x0000002013127836 */ /* 0x040fe20000000000 */
[C---:B------:R-:W-:Y:S02]  /*0e00*/  ISETP.NE.AND P2, PT, R19.reuse, RZ, PT ;  /* 0x000000ff1300720c */ /* 0x040fe40003f45270 */
[----:B------:R-:W-:Y:S02]  /*0e10*/  ISETP.NE.AND P1, PT, R19, RZ, PT ;  /* 0x000000ff1300720c */ /* 0x000fe40003f25270 */
[----:B------:R-:W-:Y:S01]  /*0e20*/  LOP3.LUT R15, R13, 0x7fffff, RZ, 0xc0, !PT ;  /* 0x007fffff0d0f7812 */ /* 0x000fe200078ec0ff */
[CCC-:B------:R-:W-:Y:S01]  /*0e30*/  FFMA.RP R13, R17.reuse, R21.reuse, R16.reuse ;  /* 0x00000015110d7223 */ /* 0x1c0fe20000008010 */
[----:B------:R-:W-:Y:S01]  /*0e40*/  FFMA.RM R16, R17, R21, R16 ;  /* 0x0000001511107223 */ /* 0x000fe20000004010 */
[----:B------:R-:W-:Y:S01]  /*0e50*/  IMAD.MOV R17, RZ, RZ, -R19 ;  /* 0x000000ffff117224 */ /* 0x000fe200078e0a13 */
[----:B------:R-:W-:-:S03]  /*0e60*/  LOP3.LUT R15, R15, 0x800000, RZ, 0xfc, !PT ;  /* 0x008000000f0f7812 */ /* 0x000fc600078efcff */
[----:B------:R-:W-:Y:S02]  /*0e70*/  FSETP.NEU.FTZ.AND P0, PT, R13, R16, PT ;  /* 0x000000100d00720b */ /* 0x000fe40003f1d000 */
[----:B------:R-:W-:Y:S02]  /*0e80*/  SHF.L.U32 R18, R15, R18, RZ ;  /* 0x000000120f127219 */ /* 0x000fe400000006ff */
[----:B------:R-:W-:Y:S02]  /*0e90*/  SEL R16, R17, RZ, P2 ;  /* 0x000000ff11107207 */ /* 0x000fe40001000000 */
[----:B------:R-:W-:Y:S02]  /*0ea0*/  ISETP.NE.AND P1, PT, R18, RZ, P1 ;  /* 0x000000ff1200720c */ /* 0x000fe40000f25270 */
[----:B------:R-:W-:Y:S02]  /*0eb0*/  SHF.R.U32.HI R16, RZ, R16, R15 ;  /* 0x00000010ff107219 */ /* 0x000fe4000001160f */
[----:B------:R-:W-:-:S02]  /*0ec0*/  PLOP3.LUT P0, PT, P0, P1, PT, 0xf8, 0x8f ;  /* 0x00000000008f781c */ /* 0x000fc40000703f70 */
[----:B------:R-:W-:Y:S02]  /*0ed0*/  SHF.R.U32.HI R18, RZ, 0x1, R16 ;  /* 0x00000001ff127819 */ /* 0x000fe40000011610 */
[----:B------:R-:W-:-:S04]  /*0ee0*/  SEL R13, RZ, 0x1, !P0 ;  /* 0x00000001ff0d7807 */ /* 0x000fc80004000000 */
[----:B------:R-:W-:-:S04]  /*0ef0*/  LOP3.LUT R13, R13, 0x1, R18, 0xf8, !PT ;  /* 0x000000010d0d7812 */ /* 0x000fc800078ef812 */
[----:B------:R-:W-:-:S04]  /*0f00*/  LOP3.LUT R13, R13, R16, RZ, 0xc0, !PT ;  /* 0x000000100d0d7212 */ /* 0x000fc800078ec0ff */
[----:B------:R-:W-:-:S04]  /*0f10*/  IADD3 R13, PT, PT, R18, R13, RZ ;  /* 0x0000000d120d7210 */ /* 0x000fc80007ffe0ff */
[----:B------:R-:W-:Y:S01]  /*0f20*/  LOP3.LUT R0, R13, R0, RZ, 0xfc, !PT ;  /* 0x000000000d007212 */ /* 0x000fe200078efcff */
[----:B------:R-:W-:Y:S06]  /*0f30*/  BRA `(.L_x_40) ;  /* 0x0000000000347947 */ /* 0x000fec0003800000 */
.L_x_39:
[----:B------:R-:W-:-:S04]  /*0f40*/  LOP3.LUT R0, R0, 0x80000000, RZ, 0xc0, !PT ;  /* 0x8000000000007812 */ /* 0x000fc800078ec0ff */
[----:B------:R-:W-:Y:S01]  /*0f50*/  LOP3.LUT R0, R0, 0x7f800000, RZ, 0xfc, !PT ;  /* 0x7f80000000007812 */ /* 0x000fe200078efcff */
[----:B------:R-:W-:Y:S06]  /*0f60*/  BRA `(.L_x_40) ;  /* 0x0000000000287947 */ /* 0x000fec0003800000 */
.L_x_38:
[----:B------:R-:W-:Y:S01]  /*0f70*/  IMAD R0, R18, 0x800000, R0 ;  /* 0x0080000012007824 */ /* 0x000fe200078e0200 */
[----:B------:R-:W-:Y:S06]  /*0f80*/  BRA `(.L_x_40) ;  /* 0x0000000000207947 */ /* 0x000fec0003800000 */
.L_x_37:
[----:B------:R-:W-:-:S04]  /*0f90*/  LOP3.LUT R0, R17, 0x80000000, R0, 0x48, !PT ;  /* 0x8000000011007812 */ /* 0x000fc800078e4800 */
[----:B------:R-:W-:Y:S01]  /*0fa0*/  LOP3.LUT R0, R0, 0x7f800000, RZ, 0xfc, !PT ;  /* 0x7f80000000007812 */ /* 0x000fe200078efcff */
[----:B------:R-:W-:Y:S06]  /*0fb0*/  BRA `(.L_x_40) ;  /* 0x0000000000147947 */ /* 0x000fec0003800000 */
.L_x_36:
[----:B------:R-:W-:Y:S01]  /*0fc0*/  LOP3.LUT R0, R17, 0x80000000, R0, 0x48, !PT ;  /* 0x8000000011007812 */ /* 0x000fe200078e4800 */
[----:B------:R-:W-:Y:S06]  /*0fd0*/  BRA `(.L_x_40) ;  /* 0x00000000000c7947 */ /* 0x000fec0003800000 */
.L_x_35:
[----:B------:R-:W0:Y:S01]  /*0fe0*/  MUFU.RSQ R0, -QNAN ;  /* 0xffc0000000007908 */ /* 0x000e220000001400 */
[----:B------:R-:W-:Y:S05]  /*0ff0*/  BRA `(.L_x_40) ;  /* 0x0000000000047947 */ /* 0x000fea0003800000 */
.L_x_34:
[----:B------:R-:W-:-:S07]  /*1000*/  FADD.FTZ R0, R0, R3 ;  /* 0x0000000300007221 */ /* 0x000fce0000010000 */
.L_x_40:
[----:B------:R-:W-:-:S04]  /*1010*/  IMAD.MOV.U32 R15, RZ, RZ, 0x0 ;  /* 0x00000000ff0f7424 */ /* 0x000fc800078e00ff */
[----:B0-----:R-:W-:Y:S05]  /*1020*/  RET.REL.NODEC R14 `(_Z18group_norm_forwardPKfS0_S0_PfS1_S1_iiiif) ;  /* 0xffffffec0ef47950 */ /* 0x001fea0003c3ffff */
.L_x_41:
        /* <DEDUP_REMOVED lines=13> */
.L_x_105:


//--------------------- .text._Z27layer_norm_residual_forwardPKfS0_S0_S0_PfS1_S1_iiif --------------------------
	.section	.text._Z27layer_norm_residual_forwardPKfS0_S0_S0_PfS1_S1_iiif,"ax",@progbits
	.align	128
        .global         _Z27layer_norm_residual_forwardPKfS0_S0_S0_PfS1_S1_iiif
        .type           _Z27layer_norm_residual_forwardPKfS0_S0_S0_PfS1_S1_iiif,@function
        .size           _Z27layer_norm_residual_forwardPKfS0_S0_S0_PfS1_S1_iiif,(.L_x_106 - _Z27layer_norm_residual_forwardPKfS0_S0_S0_PfS1_S1_iiif)
        .other          _Z27layer_norm_residual_forwardPKfS0_S0_S0_PfS1_S1_iiif,@"STO_CUDA_ENTRY STV_DEFAULT"
_Z27layer_norm_residual_forwardPKfS0_S0_S0_PfS1_S1_iiif:
.text._Z27layer_norm_residual_forwardPKfS0_S0_S0_PfS1_S1_iiif:
        /* <DEDUP_REMOVED lines=12> */
[----:B------:R-:W3:Y:S01]  /*00c0*/  LDCU UR7, c[0x0][0x360] ;  /* 0x00006c00ff0777ac */ /* 0x000ee20008000800 */
[----:B------:R-:W-:Y:S02]  /*00d0*/  IMAD.MOV.U32 R0, RZ, RZ, RZ ;  /* 0x000000ffff007224 */ /* 0x000fe400078e00ff */
[----:B------:R-:W-:Y:S01]  /*00e0*/  IMAD.MOV.U32 R12, RZ, RZ, RZ ;  /* 0x000000ffff0c7224 */ /* 0x000fe200078e00ff */
[----:B------:R-:W4:Y:S01]  /*00f0*/  LDCU.64 UR8, c[0x0][0x358] ;  /* 0x00006b00ff0877ac */ /* 0x000f220008000a00 */
[----:B------:R-:W0:Y:S01]  /*0100*/  LDCU.128 UR12, c[0x0][0x380] ;  /* 0x00007000ff0c77ac */ /* 0x000e220008000c00 */
[----:B-1----:R-:W-:-:S04]  /*0110*/  IMAD R13, R6, UR5, RZ ;  /* 0x00000005060d7c24 */ /* 0x002fc8000f8e02ff */
[----:B--2---:R-:W-:Y:S01]  /*0120*/  IMAD.WIDE R4, R13, 0x4, R4 ;  /* 0x000000040d047825 */ /* 0x004fe200078e0204 */
[----:B0-----:R-:W-:-:S13]  /*0130*/  ISETP.GE.AND P0, PT, R7, UR5, PT ;  /* 0x0000000507007c0c */ /* 0x001fda000bf06270 */
[----:B---34-:R-:W-:Y:S05]  /*0140*/  @P0 BRA `(.L_x_43) ;  /* 0x0000000000580947 */ /* 0x018fea0003800000 */
[----:B------:R-:W-:Y:S02]  /*0150*/  IMAD.MOV.U32 R12, RZ, RZ, RZ ;  /* 0x000000ffff0c7224 */ /* 0x000fe400078e00ff */
[----:B------:R-:W-:Y:S02]  /*0160*/  IMAD.MOV.U32 R14, RZ, RZ, R7 ;  /* 0x000000ffff0e7224 */ /* 0x000fe400078e0007 */
[----:B------:R-:W-:-:S07]  /*0170*/  IMAD.MOV.U32 R0, RZ, RZ, RZ ;  /* 0x000000ffff007224 */ /* 0x000fce00078e00ff */
.L_x_44:
[----:B0-----:R-:W-:Y:S02]  /*0180*/  IADD3 R3, P0, PT, R13, R14, RZ ;  /* 0x0000000e0d037210 */ /* 0x001fe40007f1e0ff */
[----:B------:R-:W-:-:S03]  /*0190*/  SHF.R.S32.HI R2, RZ, 0x1f, R14 ;  /* 0x0000001fff027819 */ /* 0x000fc6000001140e */
[----:B------:R-:W-:Y:S01]  /*01a0*/  IMAD.SHL.U32 R10, R3, 0x4, RZ ;  /* 0x00000004030a7824 */ /* 0x000fe200078e00ff */
[----:B------:R-:W-:-:S04]  /*01b0*/  LEA.HI.X.SX32 R2, R13, R2, 0x1, P0 ;  /* 0x000000020d027211 */ /* 0x000fc800000f0eff */
[C---:B------:R-:W-:Y:S02]  /*01c0*/  IADD3 R8, P0, PT, R10.reuse, UR12, RZ ;  /* 0x0000000c0a087c10 */ /* 0x040fe4000ff1e0ff */
[----:B------:R-:W-:Y:S02]  /*01d0*/  SHF.L.U64.HI R2, R3, 0x2, R2 ;  /* 0x0000000203027819 */ /* 0x000fe40000010202 */
[----:B------:R-:W-:Y:S02]  /*01e0*/  IADD3 R10, P1, PT, R10, UR14, RZ ;  /* 0x0000000e0a0a7c10 */ /* 0x000fe4000ff3e0ff */
[C---:B------:R-:W-:Y:S02]  /*01f0*/  IADD3.X R9, PT, PT, R2.reuse, UR13, RZ, P0, !PT ;  /* 0x0000000d02097c10 */ /* 0x040fe400087fe4ff */
[----:B------:R-:W-:-:S03]  /*0200*/  IADD3.X R11, PT, PT, R2, UR15, RZ, P1, !PT ;  /* 0x0000000f020b7c10 */ /* 0x000fc60008ffe4ff */
[----:B------:R-:W2:Y:S04]  /*0210*/  LDG.E R8, desc[UR8][R8.64] ;  /* 0x0000000808087981 */ /* 0x000ea8000c1e1900 */
[----:B------:R-:W2:Y:S01]  /*0220*/  LDG.E R11, desc[UR8][R10.64] ;  /* 0x000000080a0b7981 */ /* 0x000ea2000c1e1900 */
[----:B------:R-:W-:-:S04]  /*0230*/  IMAD.WIDE R2, R14, 0x4, R4 ;  /* 0x000000040e027825 */ /* 0x000fc800078e0204 */
[----:B------:R-:W-:-:S05]  /*0240*/  VIADD R14, R14, UR7 ;  /* 0x000000070e0e7c36 */ /* 0x000fca0008000000 */
[----:B------:R-:W-:Y:S01]  /*0250*/  ISETP.GE.AND P0, PT, R14, UR5, PT ;  /* 0x000000050e007c0c */ /* 0x000fe2000bf06270 */
[----:B--2---:R-:W-:-:S04]  /*0260*/  FADD R15, R8, R11 ;  /* 0x0000000b080f7221 */ /* 0x004fc80000000000 */
[C---:B------:R-:W-:Y:S01]  /*0270*/  FADD R0, R15.reuse, R0 ;  /* 0x000000000f007221 */ /* 0x040fe20000000000 */
[----:B------:R0:W-:Y:S01]  /*0280*/  STG.E desc[UR8][R2.64], R15 ;  /* 0x0000000f02007986 */ /* 0x0001e2000c101908 */
[----:B------:R-:W-:-:S06]  /*0290*/  FFMA R12, R15, R15, R12 ;  /* 0x0000000f0f0c7223 */ /* 0x000fcc000000000c */
[----:B------:R-:W-:Y:S05]  /*02a0*/  @!P0 BRA `(.L_x_44) ;  /* 0xfffffffc00b48947 */ /* 0x000fea000383ffff */
.L_x_43:
[----:B------:R-:W-:Y:S05]  /*02b0*/  BSYNC.RECONVERGENT B0 ;  /* 0x0000000000007941 */ /* 0x000fea0003800200 */
.L_x_42:
[----:B------:R-:W1:Y:S01]  /*02c0*/  S2UR UR5, SR_CgaCtaId ;  /* 0x00000000000579c3 */ /* 0x000e620000008800 */
[----:B------:R-:W-:Y:S01]  /*02d0*/  UMOV UR4, 0x400 ;  /* 0x0000040000047882 */ /* 0x000fe20000000000 */
[----:B------:R-:W-:Y:S02]  /*02e0*/  UISETP.GE.U32.AND UP0, UPT, UR7, 0x2, UPT ;  /* 0x000000020700788c */ /* 0x000fe4000bf06070 */
[----:B-1----:R-:W-:-:S04]  /*02f0*/  ULEA UR4, UR5, UR4, 0x18 ;  /* 0x0000000405047291 */ /* 0x002fc8000f8ec0ff */
[----:B------:R-:W-:Y:S02]  /*0300*/  ULEA UR6, UR7, UR4, 0x2 ;  /* 0x0000000407067291 */ /* 0x000fe4000f8e10ff */
[----:B------:R-:W-:-:S04]  /*0310*/  LEA R10, R7, UR4, 0x2 ;  /* 0x00000004070a7c11 */ /* 0x000fc8000f8e10ff */
[----:B------:R-:W-:Y:S01]  /*0320*/  LEA R11, R7, UR6, 0x2 ;  /* 0x00000006070b7c11 */ /* 0x000fe2000f8e10ff */
[----:B------:R1:W-:Y:S04]  /*0330*/  STS [R10], R0 ;  /* 0x000000000a007388 */ /* 0x0003e80000000800 */
[----:B------:R1:W-:Y:S01]  /*0340*/  STS [R11], R12 ;  /* 0x0000000c0b007388 */ /* 0x0003e20000000800 */
[----:B------:R-:W-:Y:S06]  /*0350*/  BAR.SYNC.DEFER_BLOCKING 0x0 ;  /* 0x0000000000007b1d */ /* 0x000fec0000010000 */
[----:B------:R-:W-:Y:S05]  /*0360*/  BRA.U !UP0, `(.L_x_45) ;  /* 0x0000000108507547 */ /* 0x000fea000b800000 */
[----:B-1----:R-:W-:-:S07]  /*0370*/  IMAD.U32 R0, RZ, RZ, UR7 ;  /* 0x00000007ff007e24 */ /* 0x002fce000f8e00ff */
.L_x_48:
[----:B------:R-:W-:Y:S01]  /*0380*/  SHF.R.U32.HI R12, RZ, 0x1, R0 ;  /* 0x00000001ff0c7819 */ /* 0x000fe20000011600 */
[----:B------:R-:W-:Y:S03]  /*0390*/  BSSY.RECONVERGENT B0, `(.L_x_46) ;  /* 0x000000d000007945 */ /* 0x000fe60003800200 */
[----:B------:R-:W-:-:S13]  /*03a0*/  ISETP.GE.U32.AND P0, PT, R7, R12, PT ;  /* 0x0000000c0700720c */ /* 0x000fda0003f06070 */
[----:B-1----:R-:W-:Y:S05]  /*03b0*/  @P0 BRA `(.L_x_47) ;  /* 0x0000000000280947 */ /* 0x002fea0003800000 */
[C---:B0-----:R-:W-:Y:S01]  /*03c0*/  LEA R2, R12.reuse, R10, 0x2 ;  /* 0x0000000a0c027211 */ /* 0x041fe200078e10ff */
        /* <DEDUP_REMOVED lines=9> */
.L_x_47:
[----:B------:R-:W-:Y:S05]  /*0460*/  BSYNC.RECONVERGENT B0 ;  /* 0x0000000000007941 */ /* 0x000fea0003800200 */
.L_x_46:
[----:B------:R-:W-:Y:S01]  /*0470*/  BAR.SYNC.DEFER_BLOCKING 0x0 ;  /* 0x0000000000007b1d */ /* 0x000fe20000010000 */
[----:B------:R-:W-:Y:S01]  /*0480*/  ISETP.GT.U32.AND P0, PT, R0, 0x3, PT ;  /* 0x000000030000780c */ /* 0x000fe20003f04070 */
[----:B------:R-:W-:-:S12]  /*0490*/  IMAD.MOV.U32 R0, RZ, RZ, R12 ;  /* 0x000000ffff007224 */ /* 0x000fd800078e000c */
[----:B------:R-:W-:Y:S05]  /*04a0*/  @P0 BRA `(.L_x_48) ;  /* 0xfffffffc00b40947 */ /* 0x000fea000383ffff */
.L_x_45:
[----:B------:R-:W2:Y:S01]  /*04b0*/  S2UR UR5, SR_CgaCtaId ;  /* 0x00000000000579c3 */ /* 0x000ea20000008800 */
[----:B------:R-:W-:Y:S02]  /*04c0*/  UMOV UR4, 0x400 ;  /* 0x0000040000047882 */ /* 0x000fe40000000000 */
[----:B--2---:R-:W-:Y:S01]  /*04d0*/  ULEA UR4, UR5, UR4, 0x18 ;  /* 0x0000000405047291 */ /* 0x004fe2000f8ec0ff */
[----:B------:R-:W0:Y:S08]  /*04e0*/  LDCU UR5, c[0x0][0x3c0] ;  /* 0x00007800ff0577ac */ /* 0x000e300008000800 */
[----:B-1----:R-:W1:Y:S01]  /*04f0*/  LDS R0, [UR4] ;  /* 0x00000004ff007984 */ /* 0x002e620008000800 */
[----:B0-----:R-:W-:-:S04]  /*0500*/  I2FP.F32.S32 R3, UR5 ;  /* 0x0000000500037c45 */ /* 0x001fc80008201400 */
[----:B------:R-:W0:Y:S02]  /*0510*/  MUFU.RCP R2, R3 ;  /* 0x0000000300027308 */ /* 0x000e240000001000 */
[----:B0-----:R-:W-:-:S04]  /*0520*/  FFMA R9, -R3, R2, 1 ;  /* 0x3f80000003097423 */ /* 0x001fc80000000102 */
[----:B------:R-:W-:Y:S02]  /*0530*/  FFMA R9, R2, R9, R2 ;  /* 0x0000000902097223 */ /* 0x000fe40000000002 */
[----:B-1----:R-:W0:Y:S02]  /*0540*/  FCHK P0, R0, R3 ;  /* 0x0000000300007302 */ /* 0x002e240000000000 */
[----:B------:R-:W-:-:S04]  /*0550*/  FFMA R2, R0, R9, RZ ;  /* 0x0000000900027223 */ /* 0x000fc800000000ff */
[----:B------:R-:W-:-:S04]  /*0560*/  FFMA R8, -R3, R2, R0 ;  /* 0x0000000203087223 */ /* 0x000fc80000000100 */
[----:B------:R-:W-:Y:S01]  /*0570*/  FFMA R2, R9, R8, R2 ;  /* 0x0000000809027223 */ /* 0x000fe20000000002 */
[----:B0-----:R-:W-:Y:S06]  /*0580*/  @!P0 BRA `(.L_x_49) ;  /* 0x00000000000c8947 */ /* 0x001fec0003800000 */
[----:B------:R-:W-:-:S07]  /*0590*/  MOV R8, 0x5b0 ;  /* 0x000005b000087802 */ /* 0x000fce0000000f00 */
[----:B------:R-:W-:Y:S05]  /*05a0*/  CALL.REL.NOINC `($__internal_4_$__cuda_sm3x_div_rn_noftz_f32_slowpath) ;  /* 0x0000000000c07944 */ /* 0x000fea0003c00000 */
[----:B------:R-:W-:-:S07]  /*05b0*/  IMAD.MOV.U32 R2, RZ, RZ, R0 ;  /* 0x000000ffff027224 */ /* 0x000fce00078e0000 */
.L_x_49:
        /* <DEDUP_REMOVED lines=9> */
[----:B------:R-:W-:Y:S01]  /*0650*/  IMAD.MOV.U32 R0, RZ, RZ, R8 ;  /* 0x000000ffff007224 */ /* 0x000fe200078e0008 */
[----:B------:R-:W-:-:S07]  /*0660*/  MOV R8, 0x680 ;  /* 0x0000068000087802 */ /* 0x000fce0000000f00 */
[----:B------:R-:W-:Y:S05]  /*0670*/  CALL.REL.NOINC `($__internal_4_$__cuda_sm3x_div_rn_noftz_f32_slowpath) ;  /* 0x00000000008c7944 */ /* 0x000fea0003c00000 */
[----:B------:R-:W-:-:S07]  /*0680*/  IMAD.MOV.U32 R13, RZ, RZ, R0 ;  /* 0x000000ffff0d7224 */ /* 0x000fce00078e0000 */
.L_x_50:
[C---:B------:R-:W-:Y:S01]  /*0690*/  ISETP.NE.AND P0, PT, R7.reuse, RZ, PT ;  /* 0x000000ff0700720c */ /* 0x040fe20003f05270 */
[----:B------:R-:W0:Y:S01]  /*06a0*/  LDCU UR5, c[0x0][0x3c0] ;  /* 0x00007800ff0577ac */ /* 0x000e220008000800 */
[----:B------:R-:W-:Y:S01]  /*06b0*/  FFMA R13, -R2, R2, R13 ;  /* 0x00000002020d7223 */ /* 0x000fe2000000010d */
[----:B------:R-:W1:Y:S10]  /*06c0*/  LDCU UR4, c[0x0][0x3c4] ;  /* 0x00007880ff0477ac */ /* 0x000e740008000800 */
[----:B------:R-:W2:Y:S01]  /*06d0*/  @!P0 LDC.64 R8, c[0x0][0x3a8] ;  /* 0x0000ea00ff088b82 */ /* 0x000ea20000000a00 */
[----:B0-----:R-:W-:-:S07]  /*06e0*/  ISETP.GE.AND P1, PT, R7, UR5, PT ;  /* 0x0000000507007c0c */ /* 0x001fce000bf26270 */
[----:B------:R-:W0:Y:S01]  /*06f0*/  @!P0 LDC.64 R10, c[0x0][0x3b0] ;  /* 0x0000ec00ff0a8b82 */ /* 0x000e220000000a00 */
[----:B-1----:R-:W-:Y:S01]  /*0700*/  FADD R0, R13, UR4 ;  /* 0x000000040d007e21 */ /* 0x002fe20008000000 */
[----:B--2---:R-:W-:-:S05]  /*0710*/  @!P0 IMAD.WIDE.U32 R8, R6, 0x4, R8 ;  /* 0x0000000406088825 */ /* 0x004fca00078e0008 */
[----:B------:R1:W-:Y:S01]  /*0720*/  @!P0 STG.E desc[UR8][R8.64], R2 ;  /* 0x0000000208008986 */ /* 0x0003e2000c101908 */
[----:B0-----:R-:W-:-:S05]  /*0730*/  @!P0 IMAD.WIDE.U32 R10, R6, 0x4, R10 ;  /* 0x00000004060a8825 */ /* 0x001fca00078e000a */
[----:B------:R1:W-:Y:S01]  /*0740*/  @!P0 STG.E desc[UR8][R10.64], R13 ;  /* 0x0000000d0a008986 */ /* 0x0003e2000c101908 */
[----:B------:R-:W-:Y:S06]  /*0750*/  BAR.SYNC.DEFER_BLOCKING 0x0 ;  /* 0x0000000000007b1d */ /* 0x000fec0000010000 */
[----:B------:R-:W-:Y:S05]  /*0760*/  @P1 EXIT ;  /* 0x000000000000194d */ /* 0x000fea0003800000 */
[C---:B------:R-:W-:Y:S01]  /*0770*/  FSETP.GEU.AND P0, PT, |R0|.reuse, 1.175494350822287508e-38, PT ;  /* 0x008000000000780b */ /* 0x040fe20003f0e200 */
[----:B-1----:R-:W0:Y:S08]  /*0780*/  LDC.64 R8, c[0x0][0x390] ;  /* 0x0000e400ff087b82 */ /* 0x002e300000000a00 */
[----:B------:R-:W1:Y:S04]  /*0790*/  LDC.64 R10, c[0x0][0x398] ;  /* 0x0000e600ff0a7b82 */ /* 0x000e680000000a00 */
[----:B------:R-:W-:-:S04]  /*07a0*/  @!P0 FMUL R0, R0, 16777216 ;  /* 0x4b80000000008820 */ /* 0x000fc80000400000 */
[----:B------:R-:W2:Y:S02]  /*07b0*/  MUFU.RSQ R3, R0 ;  /* 0x0000000000037308 */ /* 0x000ea40000001400 */
[----:B--2---:R-:W-:-:S07]  /*07c0*/  @!P0 FMUL R3, R3, 4096 ;  /* 0x4580000003038820 */ /* 0x004fce0000400000 */
.L_x_51:
[----:B--2---:R-:W-:-:S05]  /*07d0*/  IMAD.WIDE R12, R7, 0x4, R4 ;  /* 0x00000004070c7825 */ /* 0x004fca00078e0204 */
[----:B------:R-:W2:Y:S01]  /*07e0*/  LDG.E R19, desc[UR8][R12.64] ;  /* 0x000000080c137981 */ /* 0x000ea2000c1e1900 */
[----:B0-----:R-:W-:-:S04]  /*07f0*/  IMAD.WIDE R14, R7, 0x4, R8 ;  /* 0x00000004070e7825 */ /* 0x001fc800078e0208 */
[C---:B-1----:R-:W-:Y:S02]  /*0800*/  IMAD.WIDE R16, R7.reuse, 0x4, R10 ;  /* 0x0000000407107825 */ /* 0x042fe400078e020a */
[----:B------:R-:W3:Y:S04]  /*0810*/  LDG.E R15, desc[UR8][R14.64] ;  /* 0x000000080e0f7981 */ /* 0x000ee8000c1e1900 */
[----:B------:R-:W3:Y:S01]  /*0820*/  LDG.E R17, desc[UR8][R16.64] ;  /* 0x0000000810117981 */ /* 0x000ee2000c1e1900 */
[----:B------:R-:W-:-:S05]  /*0830*/  VIADD R7, R7, UR7 ;  /* 0x0000000707077c36 */ /* 0x000fca0008000000 */
[----:B------:R-:W-:Y:S01]  /*0840*/  ISETP.GE.AND P0, PT, R7, UR5, PT ;  /* 0x0000000507007c0c */ /* 0x000fe2000bf06270 */
[----:B--2---:R-:W-:-:S04]  /*0850*/  FADD R0, R19, -R2 ;  /* 0x8000000213007221 */ /* 0x004fc80000000000 */
[----:B------:R-:W-:-:S04]  /*0860*/  FMUL R0, R3, R0 ;  /* 0x0000000003007220 */ /* 0x000fc80000400000 */
[----:B---3--:R-:W-:-:S05]  /*0870*/  FFMA R19, R0, R15, R17 ;  /* 0x0000000f00137223 */ /* 0x008fca0000000011 */
[----:B------:R2:W-:Y:S01]  /*0880*/  STG.E desc[UR8][R12.64], R19 ;  /* 0x000000130c007986 */ /* 0x0005e2000c101908 */
[----:B------:R-:W-:Y:S05]  /*0890*/  @!P0 BRA `(.L_x_51) ;  /* 0xfffffffc00cc8947 */ /* 0x000fea000383ffff */
[----:B------:R-:W-:Y:S05]  /*08a0*/  EXIT ;  /* 0x000000000000794d */ /* 0x000fea0003800000 */
        .weak           $__internal_4_$__cuda_sm3x_div_rn_noftz_f32_slowpath
        .type           $__internal_4_$__cuda_sm3x_div_rn_noftz_f32_slowpath,@function
        .size           $__internal_4_$__cuda_sm3x_div_rn_noftz_f32_slowpath,(.L_x_106 - $__internal_4_$__cuda_sm3x_div_rn_noftz_f32_slowpath)
$__internal_4_$__cuda_sm3x_div_rn_noftz_f32_slowpath:
[--C-:B------:R-:W-:Y:S01]  /*08b0*/  SHF.R.U32.HI R10, RZ, 0x17, R3.reuse ;  /* 0x00000017ff0a7819 */ /* 0x100fe20000011603 */
[----:B------:R-:W-:Y:S01]  /*08c0*/  IMAD.MOV.U32 R11, RZ, RZ, R3 ;  /* 0x000000ffff0b7224 */ /* 0x000fe200078e0003 */
[----:B------:R-:W-:Y:S02]  /*08d0*/  SHF.R.U32.HI R9, RZ, 0x17, R0 ;  /* 0x00000017ff097819 */ /* 0x000fe40000011600 */
[----:B------:R-:W-:Y:S02]  /*08e0*/  LOP3.LUT R10, R10, 0xff, RZ, 0xc0, !PT ;  /* 0x000000ff0a0a7812 */ /* 0x000fe400078ec0ff */
[----:B------:R-:W-:Y:S02]  /*08f0*/  LOP3.LUT R14, R9, 0xff, RZ, 0xc0, !PT ;  /* 0x000000ff090e7812 */ /* 0x000fe400078ec0ff */
[----:B------:R-:W-:-:S03]  /*0900*/  IADD3 R13, PT, PT, R10, -0x1, RZ ;  /* 0xffffffff0a0d7810 */ /* 0x000fc60007ffe0ff */
[----:B------:R-:W-:Y:S01]  /*0910*/  VIADD R12, R14, 0xffffffff ;  /* 0xffffffff0e0c7836 */ /* 0x000fe20000000000 */
        /* <DEDUP_REMOVED lines=27> */
.L_x_52:
[----:B------:R-:W-:-:S05]  /*0ad0*/  LEA R12, R10, 0xc0800000, 0x17 ;  /* 0xc08000000a0c7811 */ /* 0x000fca00078eb8ff */
[----:B------:R-:W-:Y:S02]  /*0ae0*/  IMAD.IADD R12, R11, 0x1, -R12 ;  /* 0x000000010b0c7824 */ /* 0x000fe400078e0a0c */
[----:B------:R-:W-:Y:S02]  /*0af0*/  VIADD R11, R14, 0xffffff81 ;  /* 0xffffff810e0b7836 */ /* 0x000fe40000000000 */
[----:B------:R0:W1:Y:S01]  /*0b00*/  MUFU.RCP R13, R12 ;  /* 0x0000000c000d7308 */ /* 0x0000620000001000 */
[----:B------:R-:W-:Y:S01]  /*0b10*/  FADD.FTZ R15, -R12, -RZ ;  /* 0x800000ff0c0f7221 */ /* 0x000fe20000010100 */
[C---:B------:R-:W-:Y:S01]  /*0b20*/  IMAD R0, R11.reuse, -0x800000, R0 ;  /* 0xff8000000b007824 */ /* 0x040fe200078e0200 */
[----:B0-----:R-:W-:-:S05]  /*0b30*/  IADD3 R12, PT, PT, R11, 0x7f, -R10 ;  /* 0x0000007f0b0c7810 */ /* 0x001fca0007ffe80a */
[----:B------:R-:W-:Y:S02]  /*0b40*/  IMAD.IADD R9, R12, 0x1, R9 ;  /* 0x000000010c097824 */ /* 0x000fe400078e0209 */
[----:B-1----:R-:W-:-:S04]  /*0b50*/  FFMA R14, R13, R15, 1 ;  /* 0x3f8000000d0e7423 */ /* 0x002fc8000000000f */
        /* <DEDUP_REMOVED lines=20> */
[C---:B------:R-:W-:Y:S01]  /*0ca0*/  IADD3 R12, PT, PT, R15.reuse, 0x20, RZ ;  /* 0x000000200f0c7810 */ /* 0x040fe20007ffe0ff */
[CCC-:B------:R-:W-:Y:S01]  /*0cb0*/  FFMA.RM R10, R16.reuse, R14.reuse, R13.reuse ;  /* 0x0000000e100a7223 */ /* 0x1c0fe2000000400d */
[----:B------:R-:W-:Y:S02]  /*0cc0*/  ISETP.NE.AND P2, PT, R15, RZ, PT ;  /* 0x000000ff0f00720c */ /* 0x000fe40003f45270 */
[----:B------:R-:W-:Y:S01]  /*0cd0*/  LOP3.LUT R11, R9, 0x7fffff, RZ, 0xc0, !PT ;  /* 0x007fffff090b7812 */ /* 0x000fe200078ec0ff */
[----:B------:R-:W-:Y:S01]  /*0ce0*/  FFMA.RP R9, R16, R14, R13 ;  /* 0x0000000e10097223 */ /* 0x000fe2000000800d */
[----:B------:R-:W-:Y:S01]  /*0cf0*/  IMAD.MOV R13, RZ, RZ, -R15 ;  /* 0x000000ffff0d7224 */ /* 0x000fe200078e0a0f */
[----:B------:R-:W-:Y:S02]  /*0d00*/  ISETP.NE.AND P1, PT, R15, RZ, PT ;  /* 0x000000ff0f00720c */ /* 0x000fe40003f25270 */
[----:B------:R-:W-:-:S02]  /*0d10*/  LOP3.LUT R11, R11, 0x800000, RZ, 0xfc, !PT ;  /* 0x008000000b0b7812 */ /* 0x000fc400078efcff */
        /* <DEDUP_REMOVED lines=9> */
[----:B------:R-:W-:-:S05]  /*0db0*/  LOP3.LUT R9, R9, R10, RZ, 0xc0, !PT ;  /* 0x0000000a09097212 */ /* 0x000fca00078ec0ff */
[----:B------:R-:W-:-:S05]  /*0dc0*/  IMAD.IADD R9, R12, 0x1, R9 ;  /* 0x000000010c097824 */ /* 0x000fca00078e0209 */
[----:B------:R-:W-:Y:S01]  /*0dd0*/  LOP3.LUT R0, R9, R0, RZ, 0xfc, !PT ;  /* 0x0000000009007212 */ /* 0x000fe200078efcff */
[----:B------:R-:W-:Y:S06]  /*0de0*/  BRA `(.L_x_59) ;  /* 0x0000000000347947 */ /* 0x000fec0003800000 */
.L_x_58:
[----:B------:R-:W-:-:S04]  /*0df0*/  LOP3.LUT R0, R0, 0x80000000, RZ, 0xc0, !PT ;  /* 0x8000000000007812 */ /* 0x000fc800078ec0ff */
[----:B------:R-:W-:Y:S01]  /*0e00*/  LOP3.LUT R0, R0, 0x7f800000, RZ, 0xfc, !PT ;  /* 0x7f80000000007812 */ /* 0x000fe200078efcff */
[----:B------:R-:W-:Y:S06]  /*0e10*/  BRA `(.L_x_59) ;  /* 0x0000000000287947 */ /* 0x000fec0003800000 */
.L_x_57:
[----:B------:R-:W-:Y:S01]  /*0e20*/  IMAD R0, R9, 0x800000, R0 ;  /* 0x0080000009007824 */ /* 0x000fe200078e0200 */
[----:B------:R-:W-:Y:S06]  /*0e30*/  BRA `(.L_x_59) ;  /* 0x0000000000207947 */ /* 0x000fec0003800000 */
.L_x_56:
[----:B------:R-:W-:-:S04]  /*0e40*/  LOP3.LUT R0, R11, 0x80000000, R0, 0x48, !PT ;  /* 0x800000000b007812 */ /* 0x000fc800078e4800 */
[----:B------:R-:W-:Y:S01]  /*0e50*/  LOP3.LUT R0, R0, 0x7f800000, RZ, 0xfc, !PT ;  /* 0x7f80000000007812 */ /* 0x000fe200078efcff */
[----:B------:R-:W-:Y:S06]  /*0e60*/  BRA `(.L_x_59) ;  /* 0x0000000000147947 */ /* 0x000fec0003800000 */
.L_x_55:
[----:B------:R-:W-:Y:S01]  /*0e70*/  LOP3.LUT R0, R11, 0x80000000, R0, 0x48, !PT ;  /* 0x800000000b007812 */ /* 0x000fe200078e4800 */
[----:B------:R-:W-:Y:S06]  /*0e80*/  BRA `(.L_x_59) ;  /* 0x00000000000c7947 */ /* 0x000fec0003800000 */
.L_x_54:
[----:B------:R-:W0:Y:S01]  /*0e90*/  MUFU.RSQ R0, -QNAN ;  /* 0xffc0000000007908 */ /* 0x000e220000001400 */
[----:B------:R-:W-:Y:S05]  /*0ea0*/  BRA `(.L_x_59) ;  /* 0x0000000000047947 */ /* 0x000fea0003800000 */
.L_x_53:
[----:B------:R-:W-:-:S07]  /*0eb0*/  FADD.FTZ R0, R0, R3 ;  /* 0x0000000300007221 */ /* 0x000fce0000010000 */
.L_x_59:
[----:B------:R-:W-:-:S04]  /*0ec0*/  IMAD.MOV.U32 R9, RZ, RZ, 0x0 ;  /* 0x00000000ff097424 */ /* 0x000fc800078e00ff */
[----:B0-----:R-:W-:Y:S05]  /*0ed0*/  RET.REL.NODEC R8 `(_Z27layer_norm_residual_forwardPKfS0_S0_S0_PfS1_S1_iiif) ;  /* 0xfffffff008487950 */ /* 0x001fea0003c3ffff */
.L_x_60:
        /* <DEDUP_REMOVED lines=10> */
.L_x_106:


//--------------------- .text._Z19layer_norm_backwardPKfS0_S0_S0_S0_PfS1_S1_iiif --------------------------
	.section	.text._Z19layer_norm_backwardPKfS0_S0_S0_S0_PfS1_S1_iiif,"ax",@progbits
	.align	128
        .global         _Z19layer_norm_backwardPKfS0_S0_S0_S0_PfS1_S1_iiif
        .type           _Z19layer_norm_backwardPKfS0_S0_S0_S0_PfS1_S1_iiif,@function
        .size           _Z19layer_norm_backwardPKfS0_S0_S0_S0_PfS1_S1_iiif,(.L_x_107 - _Z19layer_norm_backwardPKfS0_S0_S0_S0_PfS1_S1_iiif)
        .other          _Z19layer_norm_backwardPKfS0_S0_S0_S0_PfS1_S1_iiif,@"STO_CUDA_ENTRY STV_DEFAULT"
_Z19layer_norm_backwardPKfS0_S0_S0_S0_PfS1_S1_iiif:
.text._Z19layer_norm_backwardPKfS0_S0_S0_S0_PfS1_S1_iiif:
[----:B------:R-:W-:Y:S01]  /*0000*/  LDC R1, c[0x0][0x37c] ;  /* 0x0000df00ff017b82 */ /* 0x000fe20000000800 */
[----:B------:R-:W0:Y:S07]  /*0010*/  S2R R0, SR_CTAID.X ;  /* 0x0000000000007919 */ /* 0x000e2e0000002500 */
[----:B------:R-:W0:Y:S08]  /*0020*/  LDC.64 R14, c[0x0][0x3c0] ;  /* 0x0000f000ff0e7b82 */ /* 0x000e300000000a00 */
[----:B------:R-:W1:Y:S01]  /*0030*/  S2UR UR4, SR_CTAID.Y ;  /* 0x00000000000479c3 */ /* 0x000e620000002600 */
[----:B0-----:R-:W-:-:S04]  /*0040*/  ISETP.GE.AND P0, PT, R0, R15, PT ;  /* 0x0000000f0000720c */ /* 0x001fc80003f06270 */
[----:B-1----:R-:W-:-:S13]  /*0050*/  ISETP.LE.OR P0, PT, R14, UR4, P0 ;  /* 0x000000040e007c0c */ /* 0x002fda0008703670 */
[----:B------:R-:W-:Y:S05]  /*0060*/  @P0 EXIT ;  /* 0x000000000000094d */ /* 0x000fea0003800000 */
[----:B------:R-:W0:Y:S01]  /*0070*/  LDC.64 R4, c[0x0][0x3a0] ;  /* 0x0000e800ff047b82 */ /* 0x000e220000000a00 */
[----:B------:R-:W1:Y:S01]  /*0080*/  LDCU.64 UR6, c[0x0][0x358] ;  /* 0x00006b00ff0677ac */ /* 0x000e620008000a00 */
[----:B------:R-:W-:Y:S01]  /*0090*/  IMAD R15, R15, UR4, R0 ;  /* 0x000000040f0f7c24 */ /* 0x000fe2000f8e0200 */
[----:B------:R-:W2:Y:S05]  /*00a0*/  LDCU.64 UR8, c[0x0][0x3c8] ;  /* 0x00007900ff0877ac */ /* 0x000eaa0008000a00 */
[----:B------:R-:W3:Y:S01]  /*00b0*/  LDC.64 R2, c[0x0][0x398] ;  /* 0x0000e600ff027b82 */ /* 0x000ee20000000a00 */
[----:B------:R-:W4:Y:S07]  /*00c0*/  S2R R13, SR_TID.X ;  /* 0x00000000000d7919 */ /* 0x000f2e0000002100 */
[----:B------:R-:W4:Y:S01]  /*00d0*/  LDC.64 R6, c[0x0][0x388] ;  /* 0x0000e200ff067b82 */ /* 0x000f220000000a00 */
[----:B0-----:R-:W-:-:S07]  /*00e0*/  IMAD.WIDE.U32 R4, R15, 0x4, R4 ;  /* 0x000000040f047825 */ /* 0x001fce00078e0004 */
[----:B------:R-:W0:Y:S01]  /*00f0*/  LDC.64 R8, c[0x0][0x380] ;  /* 0x0000e000ff087b82 */ /* 0x000e220000000a00 */
[----:B-1----:R-:W4:Y:S01]  /*0100*/  LDG.E R4, desc[UR6][R4.64] ;  /* 0x0000000604047981 */ /* 0x002f22000c1e1900 */
[----:B---3--:R-:W-:-:S05]  /*0110*/  IMAD.WIDE.U32 R2, R15, 0x4, R2 ;  /* 0x000000040f027825 */ /* 0x008fca00078e0002 */
[----:B------:R1:W5:Y:S01]  /*0120*/  LDG.E R12, desc[UR6][R2.64] ;  /* 0x00000006020c7981 */ /* 0x000362000c1e1900 */
[----:B--2---:R-:W-:Y:S01]  /*0130*/  IMAD R10, R15, UR8, RZ ;  /* 0x000000080f0a7c24 */ /* 0x004fe2000f8e02ff */
[----:B------:R-:W-:Y:S01]  /*0140*/  BSSY B0, `(.L_x_61) ;  /* 0x0000024000007945 */ /* 0x000fe20003800000 */
[----:B------:R-:W-:Y:S01]  /*0150*/  IMAD.MOV.U32 R0, RZ, RZ, RZ ;  /* 0x000000ffff007224 */ /* 0x000fe200078e00ff */
[----:B----4-:R-:W-:Y:S01]  /*0160*/  ISETP.GE.AND P1, PT, R13, UR8, PT ;  /* 0x000000080d007c0c */ /* 0x010fe2000bf26270 */
[----:B------:R-:W-:Y:S01]  /*0170*/  IMAD.WIDE R6, R10, 0x4, R6 ;  /* 0x000000040a067825 */ /* 0x000fe200078e0206 */
[----:B-1----:R-:W1:Y:S03]  /*0180*/  LDC R2, c[0x0][0x360] ;  /* 0x0000d800ff027b82 */ /* 0x002e660000000800 */
[----:B------:R-:W-:Y:S02]  /*0190*/  IMAD.MOV.U32 R3, RZ, RZ, RZ ;  /* 0x000000ffff037224 */ /* 0x000fe400078e00ff */
[----:B------:R-:W-:Y:S01]  /*01a0*/  FADD R14, R4, UR9 ;  /* 0x00000009040e7e21 */ /* 0x000fe20008000000 */
[----:B0-----:R-:W-:-:S04]  /*01b0*/  IMAD.WIDE R4, R10, 0x4, R8 ;  /* 0x000000040a047825 */ /* 0x001fc800078e0208 */
[----:B------:R-:W-:-:S13]  /*01c0*/  FSETP.GEU.AND P0, PT, |R14|, 1.175494350822287508e-38, PT ;  /* 0x008000000e00780b */ /* 0x000fda0003f0e200 */
[----:B------:R-:W-:-:S04]  /*01d0*/  @!P0 FMUL R14, R14, 16777216 ;  /* 0x4b8000000e0e8820 */ /* 0x000fc80000400000 */
[----:B------:R-:W0:Y:S02]  /*01e0*/  MUFU.RSQ R11, R14 ;  /* 0x0000000e000b7308 */ /* 0x000e240000001400 */
[----:B0-----:R-:W-:Y:S01]  /*01f0*/  @!P0 FMUL R11, R11, 4096 ;  /* 0x458000000b0b8820 */ /* 0x001fe20000400000 */
[----:B-1----:R-:W-:Y:S06]  /*0200*/  @P1 BRA `(.L_x_62) ;  /* 0x00000000005c1947 */ /* 0x002fec0003800000 */
[----:B------:R-:W0:Y:S01]  /*0210*/  LDC.64 R14, c[0x0][0x3b0] ;  /* 0x0000ec00ff0e7b82 */ /* 0x000e220000000a00 */
[----:B------:R-:W-:Y:S02]  /*0220*/  HFMA2 R3, -RZ, RZ, 0, 0 ;  /* 0x00000000ff037431 */ /* 0x000fe400000001ff */
[----:B------:R-:W-:Y:S02]  /*0230*/  IMAD.MOV.U32 R0, RZ, RZ, RZ ;  /* 0x000000ffff007224 */ /* 0x000fe400078e00ff */
[----:B------:R-:W-:-:S03]  /*0240*/  IMAD.MOV.U32 R23, RZ, RZ, R13 ;  /* 0x000000ffff177224 */ /* 0x000fc600078e000d */
[----:B------:R-:W1:Y:S04]  /*0250*/  LDC.64 R8, c[0x0][0x3b8] ;  /* 0x0000ee00ff087b82 */ /* 0x000e680000000a00 */
.L_x_63:
[----:B------:R-:W-:-:S06]  /*0260*/  IMAD.WIDE R24, R23, 0x4, R6 ;  /* 0x0000000417187825 */ /* 0x000fcc00078e0206 */
[----:B--2---:R-:W2:Y:S01]  /*0270*/  LDG.E R25, desc[UR6][R24.64] ;  /* 0x0000000618197981 */ /* 0x004ea2000c1e1900 */
[----:B------:R-:W-:-:S05]  /*0280*/  IMAD.WIDE R16, R23, 0x4, R4 ;  /* 0x0000000417107825 */ /* 0x000fca00078e0204 */
[----:B------:R-:W3:Y:S01]  /*0290*/  LDG.E R27, desc[UR6][R16.64] ;  /* 0x00000006101b7981 */ /* 0x000ee2000c1e1900 */
[----:B------:R-:W-:Y:S05]  /*02a0*/  YIELD ;  /* 0x0000000000007946 */ /* 0x000fea0003800000 */
[----:B--2--5:R-:W-:-:S04]  /*02b0*/  FADD R18, -R12, R25 ;  /* 0x000000190c127221 */ /* 0x024fc80000000100 */
[----:B------:R-:W-:Y:S01]  /*02c0*/  FMUL R20, R11, R18 ;  /* 0x000000120b147220 */ /* 0x000fe20000400000 */
[----:B0-----:R-:W-:-:S04]  /*02d0*/  IMAD.WIDE R18, R23, 0x4, R14 ;  /* 0x0000000417127825 */ /* 0x001fc800078e020e */
[----:B---3--:R-:W-:-:S05]  /*02e0*/  FMUL R22, R20, R27 ;  /* 0x0000001b14167220 */ /* 0x008fca0000400000 */
[----:B------:R2:W-:Y:S04]  /*02f0*/  REDG.E.ADD.F32.FTZ.RN.STRONG.GPU desc[UR6][R18.64], R22 ;  /* 0x00000016120079a6 */ /* 0x0005e8000c12f306 */
[----:B------:R-:W3:Y:S01]  /*0300*/  LDG.E R29, desc[UR6][R16.64] ;  /* 0x00000006101d7981 */ /* 0x000ee2000c1e1900 */
[----:B-1----:R-:W-:-:S04]  /*0310*/  IMAD.WIDE R20, R23, 0x4, R8 ;  /* 0x0000000417147825 */ /* 0x002fc800078e0208 */
[----:B------:R-:W-:-:S05]  /*0320*/  IMAD.IADD R23, R2, 0x1, R23 ;  /* 0x0000000102177824 */ /* 0x000fca00078e0217 */
[----:B------:R-:W-:Y:S01]  /*0330*/  ISETP.GE.AND P0, PT, R23, UR8, PT ;  /* 0x0000000817007c0c */ /* 0x000fe2000bf06270 */
[----:B------:R-:W-:Y:S01]  /*0340*/  FADD R0, R27, R0 ;  /* 0x000000001b007221 */ /* 0x000fe20000000000 */
[----:B------:R-:W-:Y:S01]  /*0350*/  FADD R3, R22, R3 ;  /* 0x0000000316037221 */ /* 0x000fe20000000000 */
[----:B---3--:R2:W-:Y:S10]  /*0360*/  REDG.E.ADD.F32.FTZ.RN.STRONG.GPU desc[UR6][R20.64], R29 ;  /* 0x0000001d140079a6 */ /* 0x0085f4000c12f306 */
[----:B------:R-:W-:Y:S05]  /*0370*/  @!P0 BRA `(.L_x_63) ;  /* 0xfffffffc00b88947 */ /* 0x000fea000383ffff */
.L_x_62:
[----:B------:R-:W-:Y:S05]  /*0380*/  BSYNC B0 ;  /* 0x0000000000007941 */ /* 0x000fea0003800000 */
.L_x_61:
[----:B------:R-:W0:Y:S01]  /*0390*/  S2UR UR5, SR_CgaCtaId ;  /* 0x00000000000579c3 */ /* 0x000e220000008800 */
[----:B------:R-:W-:Y:S01]  /*03a0*/  UMOV UR4, 0x400 ;  /* 0x0000040000047882 */ /* 0x000fe20000000000 */
[----:B------:R-:W-:Y:S01]  /*03b0*/  ISETP.GE.U32.AND P0, PT, R2, 0x2, PT ;  /* 0x000000020200780c */ /* 0x000fe20003f06070 */
[----:B0-----:R-:W-:-:S06]  /*03c0*/  ULEA UR4, UR5, UR4, 0x18 ;  /* 0x0000000405047291 */ /* 0x001fcc000f8ec0ff */
[----:B------:R-:W-:Y:S02]  /*03d0*/  LEA R14, R2, UR4, 0x2 ;  /* 0x00000004020e7c11 */ /* 0x000fe4000f8e10ff */
[C---:B------:R-:W-:Y:S01]  /*03e0*/  LEA R15, R13.reuse, UR4, 0x2 ;  /* 0x000000040d0f7c11 */ /* 0x040fe2000f8e10ff */
[----:B------:R-:W-:Y:S05]  /*03f0*/  WARPSYNC.ALL ;  /* 0x0000000000007948 */ /* 0x000fea0003800000 */
[----:B------:R-:W-:Y:S01]  /*0400*/  IMAD R17, R13, 0x4, R14 ;  /* 0x000000040d117824 */ /* 0x000fe200078e020e */
[----:B------:R0:W-:Y:S04]  /*0410*/  STS [R15], R3 ;  /* 0x000000030f007388 */ /* 0x0001e80000000800 */
[----:B------:R0:W-:Y:S01]  /*0420*/  STS [R17], R0 ;  /* 0x0000000011007388 */ /* 0x0001e20000000800 */
[----:B------:R-:W-:Y:S06]  /*0430*/  BAR.SYNC.DEFER_BLOCKING 0x0 ;  /* 0x0000000000007b1d */ /* 0x000fec0000010000 */
[----:B------:R-:W-:Y:S05]  /*0440*/  @!P0 BRA `(.L_x_64) ;  /* 0x0000000000508947 */ /* 0x000fea0003800000 */
[----:B0-----:R-:W-:-:S07]  /*0450*/  IMAD.MOV.U32 R0, RZ, RZ, R2 ;  /* 0x000000ffff007224 */ /* 0x001fce00078e0002 */
.L_x_67:
[----:B--2---:R-:W-:Y:S01]  /*0460*/  SHF.R.U32.HI R18, RZ, 0x1, R0 ;  /* 0x00000001ff127819 */ /* 0x004fe20000011600 */
[----:B------:R-:W-:Y:S03]  /*0470*/  BSSY.RECONVERGENT B0, `(.L_x_65) ;  /* 0x000000d000007945 */ /* 0x000fe60003800200 */
[----:B------:R-:W-:-:S13]  /*0480*/  ISETP.GE.U32.AND P0, PT, R13, R18, PT ;  /* 0x000000120d00720c */ /* 0x000fda0003f06070 */
[----:B0-----:R-:W-:Y:S05]  /*0490*/  @P0 BRA `(.L_x_66) ;  /* 0x0000000000280947 */ /* 0x001fea0003800000 */
[C---:B------:R-:W-:Y:S01]  /*04a0*/  LEA R3, R18.reuse, R15, 0x2 ;  /* 0x0000000f12037211 */ /* 0x040fe200078e10ff */
        /* <DEDUP_REMOVED lines=9> */
.L_x_66:
[----:B------:R-:W-:Y:S05]  /*0540*/  BSYNC.RECONVERGENT B0 ;  /* 0x0000000000007941 */ /* 0x000fea0003800200 */
.L_x_65:
[----:B------:R-:W-:Y:S01]  /*0550*/  BAR.SYNC.DEFER_BLOCKING 0x0 ;  /* 0x0000000000007b1d */ /* 0x000fe20000010000 */
[----:B------:R-:W-:Y:S01]  /*0560*/  ISETP.GT.U32.AND P0, PT, R0, 0x3, PT ;  /* 0x000000030000780c */ /* 0x000fe20003f04070 */
[----:B------:R-:W-:-:S12]  /*0570*/  IMAD.MOV.U32 R0, RZ, RZ, R18 ;  /* 0x000000ffff007224 */ /* 0x000fd800078e0012 */
[----:B------:R-:W-:Y:S05]  /*0580*/  @P0 BRA `(.L_x_67) ;  /* 0xfffffffc00b40947 */ /* 0x000fea000383ffff */
.L_x_64:
[----:B------:R-:W1:Y:S01]  /*0590*/  S2UR UR5, SR_CgaCtaId ;  /* 0x00000000000579c3 */ /* 0x000e620000008800 */
[----:B------:R-:W-:Y:S01]  /*05a0*/  UMOV UR4, 0x400 ;  /* 0x0000040000047882 */ /* 0x000fe20000000000 */
[----:B------:R-:W3:Y:S01]  /*05b0*/  LDCU UR9, c[0x0][0x3c8] ;  /* 0x00007900ff0977ac */ /* 0x000ee20008000800 */
[----:B------:R-:W4:Y:S01]  /*05c0*/  LDS R14, [R14] ;  /* 0x000000000e0e7984 */ /* 0x000f220000000800 */
[----:B---3--:R-:W-:Y:S01]  /*05d0*/  ISETP.GE.AND P0, PT, R13, UR9, PT ;  /* 0x000000090d007c0c */ /* 0x008fe2000bf06270 */
[----:B-1----:R-:W-:-:S09]  /*05e0*/  ULEA UR4, UR5, UR4, 0x18 ;  /* 0x0000000405047291 */ /* 0x002fd2000f8ec0ff */
[----:B0-----:R-:W0:Y:S01]  /*05f0*/  LDS R15, [UR4] ;  /* 0x00000004ff0f7984 */ /* 0x001e220008000800 */
[----:B------:R-:W-:Y:S06]  /*0600*/  BAR.SYNC.DEFER_BLOCKING 0x0 ;  /* 0x0000000000007b1d */ /* 0x000fec0000010000 */
[----:B------:R-:W-:Y:S05]  /*0610*/  @P0 EXIT ;  /* 0x000000000000094d */ /* 0x000fea0003800000 */
[----:B------:R-:W1:Y:S01]  /*0620*/  LDC.64 R8, c[0x0][0x390] ;  /* 0x0000e400ff087b82 */ /* 0x000e620000000a00 */
[----:B------:R-:W-:Y:S01]  /*0630*/  I2FP.F32.U32 R3, UR9 ;  /* 0x0000000900037c45 */ /* 0x000fe20008201000 */
[----:B------:R-:W3:Y:S01]  /*0640*/  LDCU UR8, c[0x0][0x3c8] ;  /* 0x00007900ff0877ac */ /* 0x000ee20008000800 */
[----:B------:R-:W0:Y:S05]  /*0650*/  LDCU.64 UR4, c[0x0][0x3a8] ;  /* 0x00007500ff0477ac */ /* 0x000e2a0008000a00 */
.L_x_70:
[----:B0-----:R-:W-:-:S06]  /*0660*/  IMAD.WIDE R16, R13, 0x4, R6 ;  /* 0x000000040d107825 */ /* 0x001fcc00078e0206 */
[----:B------:R-:W4:Y:S01]  /*0670*/  LDG.E R17, desc[UR6][R16.64] ;  /* 0x0000000610117981 */ /* 0x000f22000c1e1900 */
[----:B--2---:R-:W-:-:S04]  /*0680*/  IMAD.WIDE R20, R13, 0x4, R4 ;  /* 0x000000040d147825 */ /* 0x004fc800078e0204 */
[----:B-1----:R-:W-:Y:S02]  /*0690*/  IMAD.WIDE R18, R13, 0x4, R8 ;  /* 0x000000040d127825 */ /* 0x002fe400078e0208 */
[----:B------:R-:W2:Y:S04]  /*06a0*/  LDG.E R20, desc[UR6][R20.64] ;  /* 0x0000000614147981 */ /* 0x000ea8000c1e1900 */
[----:B------:R-:W2:Y:S01]  /*06b0*/  LDG.E R19, desc[UR6][R18.64] ;  /* 0x0000000612137981 */ /* 0x000ea2000c1e1900 */
[----:B------:R-:W1:Y:S01]  /*06c0*/  MUFU.RCP R22, R3 ;  /* 0x0000000300167308 */ /* 0x000e620000001000 */
[----:B------:R-:W-:Y:S01]  /*06d0*/  BSSY.RECONVERGENT B0, `(.L_x_68) ;  /* 0x0000010000007945 */ /* 0x000fe20003800200 */
[----:B-1----:R-:W-:-:S04]  /*06e0*/  FFMA R23, -R3, R22, 1 ;  /* 0x3f80000003177423 */ /* 0x002fc80000000116 */
[----:B------:R-:W-:Y:S01]  /*06f0*/  FFMA R23, R22, R23, R22 ;  /* 0x0000001716177223 */ /* 0x000fe20000000016 */
[----:B----45:R-:W-:-:S04]  /*0700*/  FADD R0, -R12, R17 ;  /* 0x000000110c007221 */ /* 0x030fc80000000100 */
[----:B------:R-:W-:-:S04]  /*0710*/  FMUL R0, R11, R0 ;  /* 0x000000000b007220 */ /* 0x000fc80000400000 */
[----:B0-----:R-:W-:Y:S01]  /*0720*/  FFMA R0, R15, R0, R14 ;  /* 0x000000000f007223 */ /* 0x001fe2000000000e */
[----:B--2---:R-:W-:-:S03]  /*0730*/  FMUL R16, R20, R19 ;  /* 0x0000001314107220 */ /* 0x004fc60000400000 */
[----:B------:R-:W0:Y:S01]  /*0740*/  FCHK P0, R0, R3 ;  /* 0x0000000300007302 */ /* 0x000e220000000000 */
[----:B------:R-:W-:Y:S01]  /*0750*/  FFMA R22, R0, R23, RZ ;  /* 0x0000001700167223 */ /* 0x000fe200000000ff */
[----:B------:R-:W-:-:S03]  /*0760*/  SHF.R.S32.HI R19, RZ, 0x1f, R13 ;  /* 0x0000001fff137819 */ /* 0x000fc6000001140d */
[----:B------:R-:W-:-:S04]  /*0770*/  FFMA R17, -R3, R22, R0 ;  /* 0x0000001603117223 */ /* 0x000fc80000000100 */
[----:B------:R-:W-:Y:S01]  /*0780*/  FFMA R17, R23, R17, R22 ;  /* 0x0000001117117223 */ /* 0x000fe20000000016 */
[----:B0-----:R-:W-:Y:S06]  /*0790*/  @!P0 BRA `(.L_x_69) ;  /* 0x00000000000c8947 */ /* 0x001fec0003800000 */
[----:B------:R-:W-:-:S07]  /*07a0*/  MOV R20, 0x7c0 ;  /* 0x000007c000147802 */ /* 0x000fce0000000f00 */
[----:B---3--:R-:W-:Y:S05]  /*07b0*/  CALL.REL.NOINC `($__internal_5_$__cuda_sm3x_div_rn_noftz_f32_slowpath) ;  /* 0x0000000000347944 */ /* 0x008fea0003c00000 */
[----:B------:R-:W-:-:S07]  /*07c0*/  IMAD.MOV.U32 R17, RZ, RZ, R0 ;  /* 0x000000ffff117224 */ /* 0x000fce00078e0000 */
.L_x_69:
[----:B---3--:R-:W-:Y:S05]  /*07d0*/  BSYNC.RECONVERGENT B0 ;  /* 0x0000000000007941 */ /* 0x008fea0003800200 */
.L_x_68:
[-C--:B------:R-:W-:Y:S01]  /*07e0*/  IADD3 R0, P0, PT, R10, R13.reuse, RZ ;  /* 0x0000000d0a007210 */ /* 0x080fe20007f1e0ff */
[----:B------:R-:W-:Y:S01]  /*07f0*/  FADD R16, R16, -R17 ;  /* 0x8000001110107221 */ /* 0x000fe20000000000 */
[----:B------:R-:W-:Y:S02]  /*0800*/  IADD3 R13, PT, PT, R2, R13, RZ ;  /* 0x0000000d020d7210 */ /* 0x000fe40007ffe0ff */
[----:B------:R-:W-:Y:S01]  /*0810*/  LEA.HI.X.SX32 R19, R10, R19, 0x1, P0 ;  /* 0x000000130a137211 */ /* 0x000fe200000f0eff */
[----:B------:R-:W-:Y:S01]  /*0820*/  FMUL R17, R11, R16 ;  /* 0x000000100b117220 */ /* 0x000fe20000400000 */
[----:B------:R-:W-:-:S04]  /*0830*/  LEA R18, P0, R0, UR4, 0x2 ;  /* 0x0000000400127c11 */ /* 0x000fc8000f8010ff */
[----:B------:R-:W-:Y:S02]  /*0840*/  LEA.HI.X R19, R0, UR5, R19, 0x2, P0 ;  /* 0x0000000500137c11 */ /* 0x000fe400080f1413 */
[----:B------:R-:W-:-:S03]  /*0850*/  ISETP.GE.AND P0, PT, R13, UR8, PT ;  /* 0x000000080d007c0c */ /* 0x000fc6000bf06270 */
[----:B------:R0:W-:Y:S10]  /*0860*/  STG.E desc[UR6][R18.64], R17 ;  /* 0x0000001112007986 */ /* 0x0001f4000c101906 */
[----:B------:R-:W-:Y:S05]  /*0870*/  @!P0 BRA `(.L_x_70) ;  /* 0xfffffffc00788947 */ /* 0x000fea000383ffff */
[----:B------:R-:W-:Y:S05]  /*0880*/  EXIT ;  /* 0x000000000000794d */ /* 0x000fea0003800000 */
        .weak           $__internal_5_$__cuda_sm3x_div_rn_noftz_f32_slowpath
        .type           $__internal_5_$__cuda_sm3x_div_rn_noftz_f32_slowpath,@function
        .size           $__internal_5_$__cuda_sm3x_div_rn_noftz_f32_slowpath,(.L_x_107 - $__internal_5_$__cuda_sm3x_div_rn_noftz_f32_slowpath)
$__internal_5_$__cuda_sm3x_div_rn_noftz_f32_slowpath:
[----:B------:R-:W-:Y:S01]  /*0890*/  SHF.R.U32.HI R18, RZ, 0x17, R3 ;  /* 0x00000017ff127819 */ /* 0x000fe20000011603 */
[----:B------:R-:W-:Y:S01]  /*08a0*/  BSSY.RECONVERGENT B1, `(.L_x_71) ;  /* 0x0000064000017945 */ /* 0x000fe20003800200 */
[--C-:B------:R-:W-:Y:S01]  /*08b0*/  SHF.R.U32.HI R22, RZ, 0x17, R0.reuse ;  /* 0x00000017ff167819 */ /* 0x100fe20000011600 */
[----:B------:R-:W-:Y:S01]  /*08c0*/  IMAD.MOV.U32 R21, RZ, RZ, R0 ;  /* 0x000000ffff157224 */ /* 0x000fe200078e0000 */
        /* <DEDUP_REMOVED lines=32> */
.L_x_72:
[----:B------:R-:W-:Y:S01]  /*0ad0*/  LEA R23, R18, 0xc0800000, 0x17 ;  /* 0xc080000012177811 */ /* 0x000fe200078eb8ff */
[----:B------:R-:W-:Y:S01]  /*0ae0*/  VIADD R22, R22, 0xffffff81 ;  /* 0xffffff8116167836 */ /* 0x000fe20000000000 */
[----:B------:R-:W-:Y:S03]  /*0af0*/  BSSY.RECONVERGENT B2, `(.L_x_77) ;  /* 0x0000035000027945 */ /* 0x000fe60003800200 */
        /* <DEDUP_REMOVED lines=27> */
[C---:B------:R-:W-:Y:S02]  /*0cb0*/  ISETP.NE.AND P2, PT, R17.reuse, RZ, PT ;  /* 0x000000ff1100720c */ /* 0x040fe40003f45270 */
[----:B------:R-:W-:Y:S02]  /*0cc0*/  ISETP.NE.AND P1, PT, R17, RZ, PT ;  /* 0x000000ff1100720c */ /* 0x000fe40003f25270 */
[----:B------:R-:W-:Y:S01]  /*0cd0*/  LOP3.LUT R22, R18, 0x7fffff, RZ, 0xc0, !PT ;  /* 0x007fffff12167812 */ /* 0x000fe200078ec0ff */
[CCC-:B------:R-:W-:Y:S01]  /*0ce0*/  FFMA.RP R18, R21.reuse, R23.reuse, R24.reuse ;  /* 0x0000001715127223 */ /* 0x1c0fe20000008018 */
[----:B------:R-:W-:Y:S01]  /*0cf0*/  FFMA.RM R21, R21, R23, R24 ;  /* 0x0000001715157223 */ /* 0x000fe20000004018 */
[----:B------:R-:W-:Y:S01]  /*0d00*/  VIADD R23, R17, 0x20 ;  /* 0x0000002011177836 */ /* 0x000fe20000000000 */
[----:B------:R-:W-:Y:S01]  /*0d10*/  LOP3.LUT R22, R22, 0x800000, RZ, 0xfc, !PT ;  /* 0x0080000016167812 */ /* 0x000fe200078efcff */
[----:B------:R-:W-:-:S02]  /*0d20*/  IMAD.MOV R17, RZ, RZ, -R17 ;  /* 0x000000ffff117224 */ /* 0x000fc400078e0a11 */
        /* <DEDUP_REMOVED lines=13> */
.L_x_79:
[----:B------:R-:W-:-:S04]  /*0e00*/  LOP3.LUT R0, R0, 0x80000000, RZ, 0xc0, !PT ;  /* 0x8000000000007812 */ /* 0x000fc800078ec0ff */
[----:B------:R-:W-:Y:S01]  /*0e10*/  LOP3.LUT R0, R0, 0x7f800000, RZ, 0xfc, !PT ;  /* 0x7f80000000007812 */ /* 0x000fe200078efcff */
[----:B------:R-:W-:Y:S06]  /*0e20*/  BRA `(.L_x_80) ;  /* 0x0000000000047947 */ /* 0x000fec0003800000 */
.L_x_78:
[----:B------:R-:W-:-:S07]  /*0e30*/  IMAD R0, R22, 0x800000, R0 ;  /* 0x0080000016007824 */ /* 0x000fce00078e0200 */
.L_x_80:
[----:B------:R-:W-:Y:S05]  /*0e40*/  BSYNC.RECONVERGENT B2 ;  /* 0x0000000000027941 */ /* 0x000fea0003800200 */
.L_x_77:
[----:B------:R-:W-:Y:S05]  /*0e50*/  BRA `(.L_x_81) ;  /* 0x0000000000207947 */ /* 0x000fea0003800000 */
.L_x_76:
[----:B------:R-:W-:-:S04]  /*0e60*/  LOP3.LUT R0, R24, 0x80000000, R21, 0x48, !PT ;  /* 0x8000000018007812 */ /* 0x000fc800078e4815 */
[----:B------:R-:W-:Y:S01]  /*0e70*/  LOP3.LUT R0, R0, 0x7f800000, RZ, 0xfc, !PT ;  /* 0x7f80000000007812 */ /* 0x000fe200078efcff */
[----:B------:R-:W-:Y:S06]  /*0e80*/  BRA `(.L_x_81) ;  /* 0x0000000000147947 */ /* 0x000fec0003800000 */
.L_x_75:
[----:B------:R-:W-:Y:S01]  /*0e90*/  LOP3.LUT R0, R24, 0x80000000, R21, 0x48, !PT ;  /* 0x8000000018007812 */ /* 0x000fe200078e4815 */
[----:B------:R-:W-:Y:S06]  /*0ea0*/  BRA `(.L_x_81) ;  /* 0x00000000000c7947 */ /* 0x000fec0003800000 */
.L_x_74:
[----:B------:R-:W0:Y:S01]  /*0eb0*/  MUFU.RSQ R0, -QNAN ;  /* 0xffc0000000007908 */ /* 0x000e220000001400 */
[----:B------:R-:W-:Y:S05]  /*0ec0*/  BRA `(.L_x_81) ;  /* 0x0000000000047947 */ /* 0x000fea0003800000 */
.L_x_73:
[----:B------:R-:W-:-:S07]  /*0ed0*/  FADD.FTZ R0, R0, R3 ;  /* 0x0000000300007221 */ /* 0x000fce0000010000 */
.L_x_81:
[----:B------:R-:W-:Y:S05]  /*0ee0*/  BSYNC.RECONVERGENT B1 ;  /* 0x0000000000017941 */ /* 0x000fea0003800200 */
.L_x_71:
[----:B------:R-:W-:-:S04]  /*0ef0*/  IMAD.MOV.U32 R21, RZ, RZ, 0x0 ;  /* 0x00000000ff157424 */ /* 0x000fc800078e00ff */
[----:B0-----:R-:W-:Y:S05]  /*0f00*/  RET.REL.NODEC R20 `(_Z19layer_norm_backwardPKfS0_S0_S0_S0_PfS1_S1_iiif) ;  /* 0xfffffff0143c7950 */ /* 0x001fea0003c3ffff */
.L_x_82:
        /* <DEDUP_REMOVED lines=15> */
.L_x_107:


//--------------------- .text._Z18layer_norm_forwardPKfS0_S0_PfS1_S1_iiif --------------------------
	.section	.text._Z18layer_norm_forwardPKfS0_S0_PfS1_S1_iiif,"ax",@progbits
	.align	128
        .global         _Z18layer_norm_forwardPKfS0_S0_PfS1_S1_iiif
        .type           _Z18layer_norm_forwardPKfS0_S0_PfS1_S1_iiif,@function
        .size           _Z18layer_norm_forwardPKfS0_S0_PfS1_S1_iiif,(.L_x_108 - _Z18layer_norm_forwardPKfS0_S0_PfS1_S1_iiif)
        .other          _Z18layer_norm_forwardPKfS0_S0_PfS1_S1_iiif,@"STO_CUDA_ENTRY STV_DEFAULT"
_Z18layer_norm_forwardPKfS0_S0_PfS1_S1_iiif:
.text._Z18layer_norm_forwardPKfS0_S0_PfS1_S1_iiif:
        /* <DEDUP_REMOVED lines=16> */
[----:B-1----:R-:W-:-:S04]  /*0100*/  IMAD R2, R8, UR5, RZ ;  /* 0x0000000508027c24 */ /* 0x002fc8000f8e02ff */
[----:B--2---:R-:W-:Y:S01]  /*0110*/  IMAD.WIDE R4, R2, 0x4, R4 ;  /* 0x0000000402047825 */ /* 0x004fe200078e0204 */
[----:B0-----:R-:W-:-:S13]  /*0120*/  ISETP.GE.AND P0, PT, R7, UR5, PT ;  /* 0x0000000507007c0c */ /* 0x001fda000bf06270 */
[----:B---34-:R-:W-:Y:S05]  /*0130*/  @P0 BRA `(.L_x_84) ;  /* 0x0000000000280947 */ /* 0x018fea0003800000 */
[----:B------:R-:W-:Y:S02]  /*0140*/  IMAD.MOV.U32 R3, RZ, RZ, RZ ;  /* 0x000000ffff037224 */ /* 0x000fe400078e00ff */
[----:B------:R-:W-:Y:S02]  /*0150*/  IMAD.MOV.U32 R9, RZ, RZ, R7 ;  /* 0x000000ffff097224 */ /* 0x000fe400078e0007 */
[----:B------:R-:W-:-:S07]  /*0160*/  IMAD.MOV.U32 R0, RZ, RZ, RZ ;  /* 0x000000ffff007224 */ /* 0x000fce00078e00ff */
.L_x_85:
[----:B------:R-:W-:-:S06]  /*0170*/  IMAD.WIDE R10, R9, 0x4, R4 ;  /* 0x00000004090a7825 */ /* 0x000fcc00078e0204 */
[----:B------:R-:W2:Y:S01]  /*0180*/  LDG.E R10, desc[UR8][R10.64] ;  /* 0x000000080a0a7981 */ /* 0x000ea2000c1e1900 */
[----:B------:R-:W-:-:S05]  /*0190*/  VIADD R9, R9, UR7 ;  /* 0x0000000709097c36 */ /* 0x000fca0008000000 */
[----:B------:R-:W-:Y:S01]  /*01a0*/  ISETP.GE.AND P0, PT, R9, UR5, PT ;  /* 0x0000000509007c0c */ /* 0x000fe2000bf06270 */
[C---:B--2---:R-:W-:Y:S01]  /*01b0*/  FADD R0, R10.reuse, R0 ;  /* 0x000000000a007221 */ /* 0x044fe20000000000 */
[----:B------:R-:W-:-:S11]  /*01c0*/  FFMA R3, R10, R10, R3 ;  /* 0x0000000a0a037223 */ /* 0x000fd60000000003 */
[----:B------:R-:W-:Y:S05]  /*01d0*/  @!P0 BRA `(.L_x_85) ;  /* 0xfffffffc00e48947 */ /* 0x000fea000383ffff */
.L_x_84:
[----:B------:R-:W-:Y:S05]  /*01e0*/  BSYNC.RECONVERGENT B0 ;  /* 0x0000000000007941 */ /* 0x000fea0003800200 */
.L_x_83:
        /* <DEDUP_REMOVED lines=12> */
.L_x_89:
        /* <DEDUP_REMOVED lines=14> */
.L_x_88:
[----:B------:R-:W-:Y:S05]  /*0390*/  BSYNC.RECONVERGENT B0 ;  /* 0x0000000000007941 */ /* 0x000fea0003800200 */
.L_x_87:
[----:B------:R-:W-:Y:S01]  /*03a0*/  BAR.SYNC.DEFER_BLOCKING 0x0 ;  /* 0x0000000000007b1d */ /* 0x000fe20000010000 */
[----:B------:R-:W-:Y:S01]  /*03b0*/  ISETP.GT.U32.AND P0, PT, R0, 0x3, PT ;  /* 0x000000030000780c */ /* 0x000fe20003f04070 */
[----:B------:R-:W-:-:S12]  /*03c0*/  IMAD.MOV.U32 R0, RZ, RZ, R14 ;  /* 0x000000ffff007224 */ /* 0x000fd800078e000e */
[----:B------:R-:W-:Y:S05]  /*03d0*/  @P0 BRA `(.L_x_89) ;  /* 0xfffffffc00b40947 */ /* 0x000fea000383ffff */
.L_x_86:
        /* <DEDUP_REMOVED lines=15> */
[----:B------:R-:W-:Y:S05]  /*04d0*/  CALL.REL.NOINC `($__internal_6_$__cuda_sm3x_div_rn_noftz_f32_slowpath) ;  /* 0x0000000000d87944 */ /* 0x000fea0003c00000 */
[----:B------:R-:W-:-:S07]  /*04e0*/  IMAD.MOV.U32 R6, RZ, RZ, R0 ;  /* 0x000000ffff067224 */ /* 0x000fce00078e0000 */
.L_x_90:
        /* <DEDUP_REMOVED lines=11> */
[----:B------:R-:W-:Y:S05]  /*05a0*/  CALL.REL.NOINC `($__internal_6_$__cuda_sm3x_div_rn_noftz_f32_slowpath) ;  /* 0x0000000000a47944 */ /* 0x000fea0003c00000 */
[----:B------:R-:W-:-:S07]  /*05b0*/  MOV R15, R0 ;  /* 0x00000000000f7202 */ /* 0x000fce0000000f00 */
.L_x_91:
[----:B------:R-:W0:Y:S01]  /*05c0*/  LDC.64 R10, c[0x0][0x3a0] ;  /* 0x0000e800ff0a7b82 */ /* 0x000e220000000a00 */
[C---:B------:R-:W-:Y:S01]  /*05d0*/  ISETP.NE.AND P0, PT, R7.reuse, RZ, PT ;  /* 0x000000ff0700720c */ /* 0x040fe20003f05270 */
[----:B------:R-:W1:Y:S01]  /*05e0*/  LDCU UR6, c[0x0][0x3b8] ;  /* 0x00007700ff0677ac */ /* 0x000e620008000800 */
[----:B------:R-:W-:Y:S01]  /*05f0*/  FFMA R15, -R6, R6, R15 ;  /* 0x00000006060f7223 */ /* 0x000fe2000000010f */
[----:B------:R-:W2:Y:S04]  /*0600*/  LDCU UR4, c[0x0][0x3bc] ;  /* 0x00007780ff0477ac */ /* 0x000ea80008000800 */
[----:B------:R-:W3:Y:S01]  /*0610*/  LDC.64 R12, c[0x0][0x3a8] ;  /* 0x0000ea00ff0c7b82 */ /* 0x000ee20000000a00 */
[----:B-1----:R-:W-:-:S05]  /*0620*/  ISETP.GE.AND P1, PT, R7, UR6, PT ;  /* 0x0000000607007c0c */ /* 0x002fca000bf26270 */
[----:B0-----:R-:W-:-:S04]  /*0630*/  @!P0 IMAD.WIDE.U32 R10, R8, 0x4, R10 ;  /* 0x00000004080a8825 */ /* 0x001fc800078e000a */
[----:B--2---:R-:W-:Y:S01]  /*0640*/  FADD R0, R15, UR4 ;  /* 0x000000040f007e21 */ /* 0x004fe20008000000 */
[----:B------:R0:W-:Y:S01]  /*0650*/  @!P0 STG.E desc[UR8][R10.64], R6 ;  /* 0x000000060a008986 */ /* 0x0001e2000c101908 */
[----:B---3--:R-:W-:-:S05]  /*0660*/  @!P0 IMAD.WIDE.U32 R8, R8, 0x4, R12 ;  /* 0x0000000408088825 */ /* 0x008fca00078e000c */
        /* <DEDUP_REMOVED lines=10> */
.L_x_92:
[----:B-1----:R-:W-:-:S04]  /*0710*/  IMAD.WIDE R14, R7, 0x4, R4 ;  /* 0x00000004070e7825 */ /* 0x002fc800078e0204 */
[C---:B0-----:R-:W-:Y:S02]  /*0720*/  IMAD.WIDE R16, R7.reuse, 0x4, R8 ;  /* 0x0000000407107825 */ /* 0x041fe400078e0208 */
[----:B------:R-:W3:Y:S02]  /*0730*/  LDG.E R15, desc[UR8][R14.64] ;  /* 0x000000080e0f7981 */ /* 0x000ee4000c1e1900 */
[----:B--2---:R-:W-:Y:S02]  /*0740*/  IMAD.WIDE R18, R7, 0x4, R10 ;  /* 0x0000000407127825 */ /* 0x004fe400078e020a */
[----:B------:R-:W2:Y:S04]  /*0750*/  LDG.E R17, desc[UR8][R16.64] ;  /* 0x0000000810117981 */ /* 0x000ea8000c1e1900 */
[----:B------:R-:W2:Y:S01]  /*0760*/  LDG.E R19, desc[UR8][R18.64] ;  /* 0x0000000812137981 */ /* 0x000ea2000c1e1900 */
[----:B------:R-:W-:-:S02]  /*0770*/  SHF.R.S32.HI R13, RZ, 0x1f, R7 ;  /* 0x0000001fff0d7819 */ /* 0x000fc40000011407 */
[----:B------:R-:W-:Y:S01]  /*0780*/  IADD3 R20, P0, PT, R2, R7, RZ ;  /* 0x0000000702147210 */ /* 0x000fe20007f1e0ff */
[----:B------:R-:W-:-:S03]  /*0790*/  VIADD R7, R7, UR7 ;  /* 0x0000000707077c36 */ /* 0x000fc60008000000 */
[----:B------:R-:W-:Y:S02]  /*07a0*/  LEA.HI.X.SX32 R13, R2, R13, 0x1, P0 ;  /* 0x0000000d020d7211 */ /* 0x000fe400000f0eff */
[----:B------:R-:W-:-:S04]  /*07b0*/  LEA R12, P0, R20, UR4, 0x2 ;  /* 0x00000004140c7c11 */ /* 0x000fc8000f8010ff */
[----:B------:R-:W-:Y:S02]  /*07c0*/  LEA.HI.X R13, R20, UR5, R13, 0x2, P0 ;  /* 0x00000005140d7c11 */ /* 0x000fe400080f140d */
[----:B------:R-:W-:Y:S01]  /*07d0*/  ISETP.GE.AND P0, PT, R7, UR6, PT ;  /* 0x0000000607007c0c */ /* 0x000fe2000bf06270 */
[----:B---3--:R-:W-:-:S04]  /*07e0*/  FADD R0, R15, -R6 ;  /* 0x800000060f007221 */ /* 0x008fc80000000000 */
[----:B------:R-:W-:-:S04]  /*07f0*/  FMUL R0, R3, R0 ;  /* 0x0000000003007220 */ /* 0x000fc80000400000 */
[----:B--2---:R-:W-:-:S05]  /*0800*/  FFMA R15, R0, R17, R19 ;  /* 0x00000011000f7223 */ /* 0x004fca0000000013 */
[----:B------:R1:W-:Y:S01]  /*0810*/  STG.E desc[UR8][R12.64], R15 ;  /* 0x0000000f0c007986 */ /* 0x0003e2000c101908 */
[----:B------:R-:W-:Y:S05]  /*0820*/  @!P0 BRA `(.L_x_92) ;  /* 0xfffffffc00b88947 */ /* 0x000fea000383ffff */
[----:B------:R-:W-:Y:S05]  /*0830*/  EXIT ;  /* 0x000000000000794d */ /* 0x000fea0003800000 */
        .weak           $__internal_6_$__cuda_sm3x_div_rn_noftz_f32_slowpath
        .type           $__internal_6_$__cuda_sm3x_div_rn_noftz_f32_slowpath,@function
        .size           $__internal_6_$__cuda_sm3x_div_rn_noftz_f32_slowpath,(.L_x_108 - $__internal_6_$__cuda_sm3x_div_rn_noftz_f32_slowpath)
$__internal_6_$__cuda_sm3x_div_rn_noftz_f32_slowpath:
[--C-:B------:R-:W-:Y:S01]  /*0840*/  SHF.R.U32.HI R11, RZ, 0x17, R3.reuse ;  /* 0x00000017ff0b7819 */ /* 0x100fe20000011603 */
[----:B------:R-:W-:Y:S01]  /*0850*/  IMAD.MOV.U32 R13, RZ, RZ, R3 ;  /* 0x000000ffff0d7224 */ /* 0x000fe200078e0003 */
[----:B------:R-:W-:Y:S02]  /*0860*/  SHF.R.U32.HI R9, RZ, 0x17, R0 ;  /* 0x00000017ff097819 */ /* 0x000fe40000011600 */
[----:B------:R-:W-:Y:S02]  /*0870*/  LOP3.LUT R11, R11, 0xff, RZ, 0xc0, !PT ;  /* 0x000000ff0b0b7812 */ /* 0x000fe400078ec0ff */
[----:B------:R-:W-:-:S03]  /*0880*/  LOP3.LUT R16, R9, 0xff, RZ, 0xc0, !PT ;  /* 0x000000ff09107812 */ /* 0x000fc600078ec0ff */
[----:B------:R-:W-:Y:S02]  /*0890*/  VIADD R14, R11, 0xffffffff ;  /* 0xffffffff0b0e7836 */ /* 0x000fe40000000000 */
[----:B------:R-:W-:-:S03]  /*08a0*/  VIADD R12, R16, 0xffffffff ;  /* 0xffffffff100c7836 */ /* 0x000fc60000000000 */
[----:B------:R-:W-:-:S04]  /*08b0*/  ISETP.GT.U32.AND P0, PT, R14, 0xfd, PT ;  /* 0x000000fd0e00780c */ /* 0x000fc80003f04070 */
[----:B------:R-:W-:-:S13]  /*08c0*/  ISETP.GT.U32.OR P0, PT, R12, 0xfd, P0 ;  /* 0x000000fd0c00780c */ /* 0x000fda0000704470 */
[----:B------:R-:W-:Y:S01]  /*08d0*/  @!P0 MOV R9, RZ ;  /* 0x000000ff00098202 */ /* 0x000fe20000000f00 */
        /* <DEDUP_REMOVED lines=24> */
.L_x_93:
[----:B------:R-:W-:-:S05]  /*0a60*/  LEA R12, R11, 0xc0800000, 0x17 ;  /* 0xc08000000b0c7811 */ /* 0x000fca00078eb8ff */
[----:B------:R-:W-:Y:S01]  /*0a70*/  IMAD.IADD R13, R13, 0x1, -R12 ;  /* 0x000000010d0d7824 */ /* 0x000fe200078e0a0c */
[----:B------:R-:W-:-:S03]  /*0a80*/  IADD3 R12, PT, PT, R16, -0x7f, RZ ;  /* 0xffffff81100c7810 */ /* 0x000fc60007ffe0ff */
[----:B------:R-:W0:Y:S01]  /*0a90*/  MUFU.RCP R14, R13 ;  /* 0x0000000d000e7308 */ /* 0x000e220000001000 */
[----:B------:R-:W-:Y:S01]  /*0aa0*/  FADD.FTZ R15, -R13, -RZ ;  /* 0x800000ff0d0f7221 */ /* 0x000fe20000010100 */
[C---:B------:R-:W-:Y:S01]  /*0ab0*/  IMAD R0, R12.reuse, -0x800000, R0 ;  /* 0xff8000000c007824 */ /* 0x040fe200078e0200 */
[----:B------:R-:W-:-:S05]  /*0ac0*/  IADD3 R12, PT, PT, R12, 0x7f, -R11 ;  /* 0x0000007f0c0c7810 */ /* 0x000fca0007ffe80b */
        /* <DEDUP_REMOVED lines=22> */
[-CC-:B------:R-:W-:Y:S01]  /*0c30*/  FFMA.RM R12, R19, R15.reuse, R14.reuse ;  /* 0x0000000f130c7223 */ /* 0x180fe2000000400e */
[C---:B------:R-:W-:Y:S02]  /*0c40*/  ISETP.NE.AND P2, PT, R13.reuse, RZ, PT ;  /* 0x000000ff0d00720c */ /* 0x040fe40003f45270 */
[----:B------:R-:W-:Y:S02]  /*0c50*/  ISETP.NE.AND P1, PT, R13, RZ, PT ;  /* 0x000000ff0d00720c */ /* 0x000fe40003f25270 */
[----:B------:R-:W-:Y:S01]  /*0c60*/  LOP3.LUT R11, R9, 0x7fffff, RZ, 0xc0, !PT ;  /* 0x007fffff090b7812 */ /* 0x000fe200078ec0ff */
[----:B------:R-:W-:Y:S01]  /*0c70*/  FFMA.RP R9, R19, R15, R14 ;  /* 0x0000000f13097223 */ /* 0x000fe2000000800e */
[C---:B------:R-:W-:Y:S01]  /*0c80*/  VIADD R14, R13.reuse, 0x20 ;  /* 0x000000200d0e7836 */ /* 0x040fe20000000000 */
[----:B------:R-:W-:Y:S02]  /*0c90*/  IADD3 R13, PT, PT, -R13, RZ, RZ ;  /* 0x000000ff0d0d7210 */ /* 0x000fe40007ffe1ff */
        /* <DEDUP_REMOVED lines=14> */
.L_x_99:
[----:B------:R-:W-:-:S04]  /*0d80*/  LOP3.LUT R0, R0, 0x80000000, RZ, 0xc0, !PT ;  /* 0x8000000000007812 */ /* 0x000fc800078ec0ff */
[----:B------:R-:W-:Y:S01]  /*0d90*/  LOP3.LUT R0, R0, 0x7f800000, RZ, 0xfc, !PT ;  /* 0x7f80000000007812 */ /* 0x000fe200078efcff */
[----:B------:R-:W-:Y:S06]  /*0da0*/  BRA `(.L_x_100) ;  /* 0x0000000000287947 */ /* 0x000fec0003800000 */
.L_x_98:
[----:B------:R-:W-:Y:S01]  /*0db0*/  IMAD R0, R12, 0x800000, R0 ;  /* 0x008000000c007824 */ /* 0x000fe200078e0200 */
[----:B------:R-:W-:Y:S06]  /*0dc0*/  BRA `(.L_x_100) ;  /* 0x0000000000207947 */ /* 0x000fec0003800000 */
.L_x_97:
[----:B------:R-:W-:-:S04]  /*0dd0*/  LOP3.LUT R0, R13, 0x80000000, R0, 0x48, !PT ;  /* 0x800000000d007812 */ /* 0x000fc800078e4800 */
[----:B------:R-:W-:Y:S01]  /*0de0*/  LOP3.LUT R0, R0, 0x7f800000, RZ, 0xfc, !PT ;  /* 0x7f80000000007812 */ /* 0x000fe200078efcff */
[----:B------:R-:W-:Y:S06]  /*0df0*/  BRA `(.L_x_100) ;  /* 0x0000000000147947 */ /* 0x000fec0003800000 */
.L_x_96:
[----:B------:R-:W-:Y:S01]  /*0e00*/  LOP3.LUT R0, R13, 0x80000000, R0, 0x48, !PT ;  /* 0x800000000d007812 */ /* 0x000fe200078e4800 */
[----:B------:R-:W-:Y:S06]  /*0e10*/  BRA `(.L_x_100) ;  /* 0x00000000000c7947 */ /* 0x000fec0003800000 */
.L_x_95:
[----:B------:R-:W0:Y:S01]  /*0e20*/  MUFU.RSQ R0, -QNAN ;  /* 0xffc0000000007908 */ /* 0x000e220000001400 */
[----:B------:R-:W-:Y:S05]  /*0e30*/  BRA `(.L_x_100) ;  /* 0x0000000000047947 */ /* 0x000fea0003800000 */
.L_x_94:
[----:B------:R-:W-:-:S07]  /*0e40*/  FADD.FTZ R0, R0, R3 ;  /* 0x0000000300007221 */ /* 0x000fce0000010000 */
.L_x_100:
[----:B------:R-:W-:-:S04]  /*0e50*/  IMAD.MOV.U32 R11, RZ, RZ, 0x0 ;  /* 0x00000000ff0b7424 */ /* 0x000fc800078e00ff */
[----:B0-----:R-:W-:Y:S05]  /*0e60*/  RET.REL.NODEC R10 `(_Z18layer_norm_forwardPKfS0_S0_PfS1_S1_iiif) ;  /* 0xfffffff00a647950 */ /* 0x001fea0003c3ffff */
.L_x_101:
        /* <DEDUP_REMOVED lines=9> */
.L_x_108:


//--------------------- .nv.shared._Z16rms_norm_forwardPKfS0_PfS1_iiif --------------------------
	.section	.nv.shared._Z16rms_norm_forwardPKfS0_PfS1_iiif,"aw",@nobits
	.sectionflags	@""
	.align	16
	.zero		1024


//--------------------- .nv.shared.reserved.0     --------------------------
	.section	.nv.shared.reserved.0,"aw",@nobits
	.weak		__nv_reservedSMEM_offset_0_alias
	.size		__nv_reservedSMEM_offset_0_alias, 0, 64
	.other		__nv_reservedSMEM_offset_0_alias,@"STO_CUDA_RESERVED_SHARED STV_DEFAULT"
__nv_reservedSMEM_offset_0_alias:
	.zero		0
	.zero		64


//--------------------- .nv.shared._Z18group_norm_forwardPKfS0_S0_PfS1_S1_iiiif --------------------------
	.section	.nv.shared._Z18group_norm_forwardPKfS0_S0_PfS1_S1_iiiif,"aw",@nobits
	.sectionflags	@""
	.align	16
	.zero		1024


//--------------------- .nv.shared._Z27layer_norm_residual_forwardPKfS0_S0_S0_PfS1_S1_iiif --------------------------
	.section	.nv.shared._Z27layer_norm_residual_forwardPKfS0_S0_S0_PfS1_S1_iiif,"aw",@nobits
	.sectionflags	@""
	.align	16
	.zero		1024


//--------------------- .nv.shared._Z19layer_norm_backwardPKfS0_S0_S0_S0_PfS1_S1_iiif --------------------------
	.section	.nv.shared._Z19layer_norm_backwardPKfS0_S0_S0_S0_PfS1_S1_iiif,"aw",@nobits
	.sectionflags	@""
	.align	16
	.zero		1024


//--------------------- .nv.shared._Z18layer_norm_forwardPKfS0_S0_PfS1_S1_iiif --------------------------
	.section	.nv.shared._Z18layer_norm_forwardPKfS0_S0_PfS1_S1_iiif,"aw",@nobits
	.sectionflags	@""
	.align	16
	.zero		1024


//--------------------- .nv.constant0._Z16rms_norm_forwardPKfS0_PfS1_iiif --------------------------
	.section	.nv.constant0._Z16rms_norm_forwardPKfS0_PfS1_iiif,"a",@progbits
	.sectionflags	@""
	.align	4
.nv.constant0._Z16rms_norm_forwardPKfS0_PfS1_iiif:
	.zero		944


//--------------------- .nv.constant0._Z18group_norm_forwardPKfS0_S0_PfS1_S1_iiiif --------------------------
	.section	.nv.constant0._Z18group_norm_forwardPKfS0_S0_PfS1_S1_iiiif,"a",@progbits
	.sectionflags	@""
	.align	4
.nv.constant0._Z18group_norm_forwardPKfS0_S0_PfS1_S1_iiiif:
	.zero		964


//--------------------- .nv.constant0._Z27layer_norm_residual_forwardPKfS0_S0_S0_PfS1_S1_iiif --------------------------
	.section	.nv.constant0._Z27layer_norm_residual_forwardPKfS0_S0_S0_PfS1_S1_iiif,"a",@progbits
	.sectionflags	@""
	.align	4
.nv.constant0._Z27layer_norm_residual_forwardPKfS0_S0_S0_PfS1_S1_iiif:
	.zero		968


//--------------------- .nv.constant0._Z19layer_norm_backwardPKfS0_S0_S0_S0_PfS1_S1_iiif --------------------------
	.section	.nv.constant0._Z19layer_norm_backwardPKfS0_S0_S0_S0_PfS1_S1_iiif,"a",@progbits
	.sectionflags	@""
	.align	4
.nv.constant0._Z19layer_norm_backwardPKfS0_S0_S0_S0_PfS1_S1_iiif:
	.zero		976


//--------------------- .nv.constant0._Z18layer_norm_forwardPKfS0_S0_PfS1_S1_iiif --------------------------
	.section	.nv.constant0._Z18layer_norm_forwardPKfS0_S0_PfS1_S1_iiif,"a",@progbits
	.sectionflags	@""
	.align	4
.nv.constant0._Z18layer_norm_forwardPKfS0_S0_PfS1_S1_iiif:
	.zero		960


//--------------------- SYMBOLS --------------------------

	.type		.nv.reservedSmem.offset0,@object
	.size		.nv.reservedSmem.offset0,0x4
	.type		.nv.reservedSmem.cap,@object
	.size		.nv.reservedSmem.cap,0x4
